	.target	sm_80

	.elftype	@"ET_EXEC"


//--------------------- .note.nv.tkinfo           --------------------------
	.section	.note.nv.tkinfo,"",@"SHT_NOTE"
	.sectionflags	@"SHF_NOTE_NV_TKINFO"
	.tkinfo
        /*0018*/ 	.word	0x00000002
        /*0030*/ 	.string	""
        /*0030*/ 	.string	"ptxas"
        /*0030*/ 	.string	"Cuda compilation tools, release 13.0, V13.0.88"
        /*0030*/ 	.string	"Build cuda_13.0.r13.0/compiler.36424714_0"
        /*0030*/ 	.string	"-v  -suppress-debug-info  -lineinfo  -arch sm_80 "



//--------------------- .note.nv.cuinfo           --------------------------
	.section	.note.nv.cuinfo,"",@"SHT_NOTE"
	.sectionflags	@"SHF_NOTE_NV_CUINFO"
        /*0018*/ 	.short	0x0002
        /*001a*/ 	.short	0x0050
        /*001c*/ 	.short	0x0082
	.zero		2


//--------------------- .nv.info                  --------------------------
	.section	.nv.info,"",@"SHT_CUDA_INFO"
	.align	4


	//----- nvinfo : EIATTR_REGCOUNT
	.align		4
        /*0000*/ 	.byte	0x04, 0x2f
        /*0002*/ 	.short	(.L_2 - .L_1)
	.align		4
.L_1:
        /*0004*/ 	.word	index@(attn_fwd)
        /*0008*/ 	.word	0x000000aa


	//----- nvinfo : EIATTR_FRAME_SIZE
	.align		4
.L_2:
        /*000c*/ 	.byte	0x04, 0x11
        /*000e*/ 	.short	(.L_4 - .L_3)
	.align		4
.L_3:
        /*0010*/ 	.word	index@(attn_fwd)
        /*0014*/ 	.word	0x00000000


	//----- nvinfo : EIATTR_MIN_STACK_SIZE
	.align		4
.L_4:
        /*0018*/ 	.byte	0x04, 0x12
        /*001a*/ 	.short	(.L_6 - .L_5)
	.align		4
.L_5:
        /*001c*/ 	.word	index@(attn_fwd)
        /*0020*/ 	.word	0x00000000
.L_6:


//--------------------- .nv.info.attn_fwd         --------------------------
	.section	.nv.info.attn_fwd,"",@"SHT_CUDA_INFO"
	.sectionflags	@""
	.align	4


	//----- nvinfo : EIATTR_CUDA_API_VERSION
	.align		4
        /*0000*/ 	.byte	0x04, 0x37
        /*0002*/ 	.short	(.L_8 - .L_7)
.L_7:
        /*0004*/ 	.word	0x00000082


	//----- nvinfo : EIATTR_SW2861232_WAR
	.align		4
.L_8:
        /*0008*/ 	.byte	0x01, 0x35
	.zero		2


	//----- nvinfo : EIATTR_PARAM_CBANK
	.align		4
        /*000c*/ 	.byte	0x04, 0x0a
        /*000e*/ 	.short	(.L_10 - .L_9)
	.align		4
.L_9:
        /*0010*/ 	.word	index@(.nv.constant0.attn_fwd)
        /*0014*/ 	.short	0x0160
        /*0016*/ 	.short	0x0088


	//----- nvinfo : EIATTR_CBANK_PARAM_SIZE
	.align		4
.L_10:
        /*0018*/ 	.byte	0x03, 0x19
        /*001a*/ 	.short	0x0088


	//----- nvinfo : EIATTR_KPARAM_INFO
	.align		4
        /*001c*/ 	.byte	0x04, 0x17
        /*001e*/ 	.short	(.L_12 - .L_11)
.L_11:
        /*0020*/ 	.word	0x00000000
        /*0024*/ 	.short	0x0019
        /*0026*/ 	.short	0x0080
        /*0028*/ 	.byte	0x00, 0xf4, 0x21, 0x00


	//----- nvinfo : EIATTR_KPARAM_INFO
	.align		4
.L_12:
        /*002c*/ 	.byte	0x04, 0x17
        /*002e*/ 	.short	(.L_14 - .L_13)
.L_13:
        /*0030*/ 	.word	0x00000000
        /*0034*/ 	.short	0x0018
        /*0036*/ 	.short	0x0078
        /*0038*/ 	.byte	0x00, 0xf4, 0x21, 0x00


	//----- nvinfo : EIATTR_KPARAM_INFO
	.align		4
.L_14:
        /*003c*/ 	.byte	0x04, 0x17
        /*003e*/ 	.short	(.L_16 - .L_15)
.L_15:
        /*0040*/ 	.word	0x00000000
        /*0044*/ 	.short	0x0017
        /*0046*/ 	.short	0x0070
        /*0048*/ 	.byte	0x00, 0xf0, 0x11, 0x00


	//----- nvinfo : EIATTR_KPARAM_INFO
	.align		4
.L_16:
        /*004c*/ 	.byte	0x04, 0x17
        /*004e*/ 	.short	(.L_18 - .L_17)
.L_17:
        /*0050*/ 	.word	0x00000000
        /*0054*/ 	.short	0x0016
        /*0056*/ 	.short	0x006c
        /*0058*/ 	.byte	0x00, 0xf0, 0x11, 0x00


	//----- nvinfo : EIATTR_KPARAM_INFO
	.align		4
.L_18:
        /*005c*/ 	.byte	0x04, 0x17
        /*005e*/ 	.short	(.L_20 - .L_19)
.L_19:
        /*0060*/ 	.word	0x00000000
        /*0064*/ 	.short	0x0015
        /*0066*/ 	.short	0x0068
        /*0068*/ 	.byte	0x00, 0xf0, 0x11, 0x00


	//----- nvinfo : EIATTR_KPARAM_INFO
	.align		4
.L_20:
        /*006c*/ 	.byte	0x04, 0x17
        /*006e*/ 	.short	(.L_22 - .L_21)
.L_21:
        /*0070*/ 	.word	0x00000000
        /*0074*/ 	.short	0x0014
        /*0076*/ 	.short	0x0064
        /*0078*/ 	.byte	0x00, 0xf0, 0x11, 0x00


	//----- nvinfo : EIATTR_KPARAM_INFO
	.align		4
.L_22:
        /*007c*/ 	.byte	0x04, 0x17
        /*007e*/ 	.short	(.L_24 - .L_23)
.L_23:
        /*0080*/ 	.word	0x00000000
        /*0084*/ 	.short	0x0013
        /*0086*/ 	.short	0x0060
        /*0088*/ 	.byte	0x00, 0xf0, 0x11, 0x00


	//----- nvinfo : EIATTR_KPARAM_INFO
	.align		4
.L_24:
        /*008c*/ 	.byte	0x04, 0x17
        /*008e*/ 	.short	(.L_26 - .L_25)
.L_25:
        /*0090*/ 	.word	0x00000000
        /*0094*/ 	.short	0x0012
        /*0096*/ 	.short	0x005c
        /*0098*/ 	.byte	0x00, 0xf0, 0x11, 0x00


	//----- nvinfo : EIATTR_KPARAM_INFO
	.align		4
.L_26:
        /*009c*/ 	.byte	0x04, 0x17
        /*009e*/ 	.short	(.L_28 - .L_27)
.L_27:
        /*00a0*/ 	.word	0x00000000
        /*00a4*/ 	.short	0x0011
        /*00a6*/ 	.short	0x0058
        /*00a8*/ 	.byte	0x00, 0xf0, 0x11, 0x00


	//----- nvinfo : EIATTR_KPARAM_INFO
	.align		4
.L_28:
        /*00ac*/ 	.byte	0x04, 0x17
        /*00ae*/ 	.short	(.L_30 - .L_29)
.L_29:
        /*00b0*/ 	.word	0x00000000
        /*00b4*/ 	.short	0x0010
        /*00b6*/ 	.short	0x0054
        /*00b8*/ 	.byte	0x00, 0xf0, 0x11, 0x00


	//----- nvinfo : EIATTR_KPARAM_INFO
	.align		4
.L_30:
        /*00bc*/ 	.byte	0x04, 0x17
        /*00be*/ 	.short	(.L_32 - .L_31)
.L_31:
        /*00c0*/ 	.word	0x00000000
        /*00c4*/ 	.short	0x000f
        /*00c6*/ 	.short	0x0050
        /*00c8*/ 	.byte	0x00, 0xf0, 0x11, 0x00


	//----- nvinfo : EIATTR_KPARAM_INFO
	.align		4
.L_32:
        /*00cc*/ 	.byte	0x04, 0x17
        /*00ce*/ 	.short	(.L_34 - .L_33)
.L_33:
        /*00d0*/ 	.word	0x00000000
        /*00d4*/ 	.short	0x000e
        /*00d6*/ 	.short	0x004c
        /*00d8*/ 	.byte	0x00, 0xf0, 0x11, 0x00


	//----- nvinfo : EIATTR_KPARAM_INFO
	.align		4
.L_34:
        /*00dc*/ 	.byte	0x04, 0x17
        /*00de*/ 	.short	(.L_36 - .L_35)
.L_35:
        /*00e0*/ 	.word	0x00000000
        /*00e4*/ 	.short	0x000d
        /*00e6*/ 	.short	0x0048
        /*00e8*/ 	.byte	0x00, 0xf0, 0x11, 0x00


	//----- nvinfo : EIATTR_KPARAM_INFO
	.align		4
.L_36:
        /*00ec*/ 	.byte	0x04, 0x17
        /*00ee*/ 	.short	(.L_38 - .L_37)
.L_37:
        /*00f0*/ 	.word	0x00000000
        /*00f4*/ 	.short	0x000c
        /*00f6*/ 	.short	0x0044
        /*00f8*/ 	.byte	0x00, 0xf0, 0x11, 0x00


	//----- nvinfo : EIATTR_KPARAM_INFO
	.align		4
.L_38:
        /*00fc*/ 	.byte	0x04, 0x17
        /*00fe*/ 	.short	(.L_40 - .L_39)
.L_39:
        /*0100*/ 	.word	0x00000000
        /*0104*/ 	.short	0x000b
        /*0106*/ 	.short	0x0040
        /*0108*/ 	.byte	0x00, 0xf0, 0x11, 0x00


	//----- nvinfo : EIATTR_KPARAM_INFO
	.align		4
.L_40:
        /*010c*/ 	.byte	0x04, 0x17
        /*010e*/ 	.short	(.L_42 - .L_41)
.L_41:
        /*0110*/ 	.word	0x00000000
        /*0114*/ 	.short	0x000a
        /*0116*/ 	.short	0x003c
        /*0118*/ 	.byte	0x00, 0xf0, 0x11, 0x00


	//----- nvinfo : EIATTR_KPARAM_INFO
	.align		4
.L_42:
        /*011c*/ 	.byte	0x04, 0x17
        /*011e*/ 	.short	(.L_44 - .L_43)
.L_43:
        /*0120*/ 	.word	0x00000000
        /*0124*/ 	.short	0x0009
        /*0126*/ 	.short	0x0038
        /*0128*/ 	.byte	0x00, 0xf0, 0x11, 0x00


	//----- nvinfo : EIATTR_KPARAM_INFO
	.align		4
.L_44:
        /*012c*/ 	.byte	0x04, 0x17
        /*012e*/ 	.short	(.L_46 - .L_45)
.L_45:
        /*0130*/ 	.word	0x00000000
        /*0134*/ 	.short	0x0008
        /*0136*/ 	.short	0x0034
        /*0138*/ 	.byte	0x00, 0xf0, 0x11, 0x00


	//----- nvinfo : EIATTR_KPARAM_INFO
	.align		4
.L_46:
        /*013c*/ 	.byte	0x04, 0x17
        /*013e*/ 	.short	(.L_48 - .L_47)
.L_47:
        /*0140*/ 	.word	0x00000000
        /*0144*/ 	.short	0x0007
        /*0146*/ 	.short	0x0030
        /*0148*/ 	.byte	0x00, 0xf0, 0x11, 0x00


	//----- nvinfo : EIATTR_KPARAM_INFO
	.align		4
.L_48:
        /*014c*/ 	.byte	0x04, 0x17
        /*014e*/ 	.short	(.L_50 - .L_49)
.L_49:
        /*0150*/ 	.word	0x00000000
        /*0154*/ 	.short	0x0006
        /*0156*/ 	.short	0x002c
        /*0158*/ 	.byte	0x00, 0xf0, 0x11, 0x00


	//----- nvinfo : EIATTR_KPARAM_INFO
	.align		4
.L_50:
        /*015c*/ 	.byte	0x04, 0x17
        /*015e*/ 	.short	(.L_52 - .L_51)
.L_51:
        /*0160*/ 	.word	0x00000000
        /*0164*/ 	.short	0x0005
        /*0166*/ 	.short	0x0028
        /*0168*/ 	.byte	0x00, 0xf0, 0x11, 0x00


	//----- nvinfo : EIATTR_KPARAM_INFO
	.align		4
.L_52:
        /*016c*/ 	.byte	0x04, 0x17
        /*016e*/ 	.short	(.L_54 - .L_53)
.L_53:
        /*0170*/ 	.word	0x00000000
        /*0174*/ 	.short	0x0004
        /*0176*/ 	.short	0x0020
        /*0178*/ 	.byte	0x00, 0xf4, 0x21, 0x00


	//----- nvinfo : EIATTR_KPARAM_INFO
	.align		4
.L_54:
        /*017c*/ 	.byte	0x04, 0x17
        /*017e*/ 	.short	(.L_56 - .L_55)
.L_55:
        /*0180*/ 	.word	0x00000000
        /*0184*/ 	.short	0x0003
        /*0186*/ 	.short	0x0018
        /*0188*/ 	.byte	0x00, 0xf4, 0x21, 0x00


	//----- nvinfo : EIATTR_KPARAM_INFO
	.align		4
.L_56:
        /*018c*/ 	.byte	0x04, 0x17
        /*018e*/ 	.short	(.L_58 - .L_57)
.L_57:
        /*0190*/ 	.word	0x00000000
        /*0194*/ 	.short	0x0002
        /*0196*/ 	.short	0x0010
        /*0198*/ 	.byte	0x00, 0xf4, 0x21, 0x00


	//----- nvinfo : EIATTR_KPARAM_INFO
	.align		4
.L_58:
        /*019c*/ 	.byte	0x04, 0x17
        /*019e*/ 	.short	(.L_60 - .L_59)
.L_59:
        /*01a0*/ 	.word	0x00000000
        /*01a4*/ 	.short	0x0001
        /*01a6*/ 	.short	0x0008
        /*01a8*/ 	.byte	0x00, 0xf4, 0x21, 0x00


	//----- nvinfo : EIATTR_KPARAM_INFO
	.align		4
.L_60:
        /*01ac*/ 	.byte	0x04, 0x17
        /*01ae*/ 	.short	(.L_62 - .L_61)
.L_61:
        /*01b0*/ 	.word	0x00000000
        /*01b4*/ 	.short	0x0000
        /*01b6*/ 	.short	0x0000
        /*01b8*/ 	.byte	0x00, 0xf4, 0x21, 0x00


	//----- nvinfo : EIATTR_MAXREG_COUNT
	.align		4
.L_62:
        /*01bc*/ 	.byte	0x03, 0x1b
        /*01be*/ 	.short	0x00ff


	//----- nvinfo : EIATTR_NUM_BARRIERS
	.align		4
        /*01c0*/ 	.byte	0x02, 0x4c
        /*01c2*/ 	.byte	0x01
	.zero		1


	//----- nvinfo : EIATTR_MERCURY_ISA_VERSION
	.align		4
        /*01c4*/ 	.byte	0x03, 0x5f
        /*01c6*/ 	.short	0x0000


	//----- nvinfo : EIATTR_COOP_GROUP_MASK_REGIDS
	.align		4
        /*01c8*/ 	.byte	0x04, 0x29
        /*01ca*/ 	.short	(.L_64 - .L_63)


	//   ....[0]....
.L_63:
        /*01cc*/ 	.word	0xffffffff


	//   ....[1]....
        /*01d0*/ 	.word	0xffffffff


	//   ....[2]....
        /*01d4*/ 	.word	0xffffffff


	//   ....[3]....
        /*01d8*/ 	.word	0xffffffff


	//   ....[4]....
        /*01dc*/ 	.word	0xffffffff


	//   ....[5]....
        /*01e0*/ 	.word	0xffffffff


	//   ....[6]....
        /*01e4*/ 	.word	0xffffffff


	//   ....[7]....
        /*01e8*/ 	.word	0xffffffff


	//   ....[8]....
        /*01ec*/ 	.word	0xffffffff


	//   ....[9]....
        /*01f0*/ 	.word	0xffffffff


	//   ....[10]....
        /*01f4*/ 	.word	0xffffffff


	//   ....[11]....
        /*01f8*/ 	.word	0xffffffff


	//   ....[12]....
        /*01fc*/ 	.word	0xffffffff


	//   ....[13]....
        /*0200*/ 	.word	0xffffffff


	//   ....[14]....
        /*0204*/ 	.word	0xffffffff


	//   ....[15]....
        /*0208*/ 	.word	0xffffffff


	//   ....[16]....
        /*020c*/ 	.word	0xffffffff


	//   ....[17]....
        /*0210*/ 	.word	0xffffffff


	//   ....[18]....
        /*0214*/ 	.word	0xffffffff


	//   ....[19]....
        /*0218*/ 	.word	0xffffffff


	//----- nvinfo : EIATTR_COOP_GROUP_INSTR_OFFSETS
	.align		4
.L_64:
        /*021c*/ 	.byte	0x04, 0x28
        /*021e*/ 	.short	(.L_66 - .L_65)


	//   ....[0]....
.L_65:
        /*0220*/ 	.word	0x00001b20


	//   ....[1]....
        /*0224*/ 	.word	0x00001b30


	//   ....[2]....
        /*0228*/ 	.word	0x00001b40


	//   ....[3]....
        /*022c*/ 	.word	0x00001b50


	//   ....[4]....
        /*0230*/ 	.word	0x00001ba0


	//   ....[5]....
        /*0234*/ 	.word	0x00001bb0


	//   ....[6]....
        /*0238*/ 	.word	0x00001bc0


	//   ....[7]....
        /*023c*/ 	.word	0x00001bd0


	//   ....[8]....
        /*0240*/ 	.word	0x00001c80


	//   ....[9]....
        /*0244*/ 	.word	0x00001ca0


	//   ....[10]....
        /*0248*/ 	.word	0x00001f10


	//   ....[11]....
        /*024c*/ 	.word	0x00001f20


	//   ....[12]....
        /*0250*/ 	.word	0x00001f40


	//   ....[13]....
        /*0254*/ 	.word	0x00001f50


	//   ....[14]....
        /*0258*/ 	.word	0x00001f80


	//   ....[15]....
        /*025c*/ 	.word	0x00001fb0


	//   ....[16]....
        /*0260*/ 	.word	0x00001fc0


	//   ....[17]....
        /*0264*/ 	.word	0x00001fd0


	//   ....[18]....
        /*0268*/ 	.word	0x00002090


	//   ....[19]....
        /*026c*/ 	.word	0x000020b0


	//----- nvinfo : EIATTR_EXIT_INSTR_OFFSETS
	.align		4
.L_66:
        /*0270*/ 	.byte	0x04, 0x1c
        /*0272*/ 	.short	(.L_68 - .L_67)


	//   ....[0]....
.L_67:
        /*0274*/ 	.word	0x00003a40


	//   ....[1]....
        /*0278*/ 	.word	0x00003ae0


	//----- nvinfo : EIATTR_REQNTID
	.align		4
.L_68:
        /*027c*/ 	.byte	0x04, 0x10
        /*027e*/ 	.short	(.L_70 - .L_69)
.L_69:
        /*0280*/ 	.word	0x00000100
        /*0284*/ 	.word	0x00000001
        /*0288*/ 	.word	0x00000001
.L_70:


//--------------------- .nv.callgraph             --------------------------
	.section	.nv.callgraph,"",@"SHT_CUDA_CALLGRAPH"
	.align	4
	.sectionentsize	8
	.align		4
        /*0000*/ 	.word	0x00000000
	.align		4
        /*0004*/ 	.word	0xffffffff
	.align		4
        /*0008*/ 	.word	0x00000000
	.align		4
        /*000c*/ 	.word	0xfffffffe
	.align		4
        /*0010*/ 	.word	0x00000000
	.align		4
        /*0014*/ 	.word	0xfffffffd
	.align		4
        /*0018*/ 	.word	0x00000000
	.align		4
        /*001c*/ 	.word	0xfffffffc


//--------------------- .nv.rel.action            --------------------------
	.section	.nv.rel.action,"",@"SHT_CUDA_RELOCINFO"
	.align	8
	.sectionentsize	8
        /*0000*/ 	.byte	0x73, 0x00, 0x00, 0x00, 0x00, 0x00, 0x00, 0x00, 0x00, 0x00, 0x00, 0x11, 0x25, 0x00, 0x05, 0x36


//--------------------- .nv.constant4             --------------------------
	.section	.nv.constant4,"a",@progbits
	.align	8
	.align		8
.nv.constant4:
        /*0000*/ 	.dword	_$_str


//--------------------- .nv.constant0.attn_fwd    --------------------------
	.section	.nv.constant0.attn_fwd,"a",@progbits
	.sectionflags	@""
	.align	4
.nv.constant0.attn_fwd:
	.zero		488


//--------------------- .text.attn_fwd            --------------------------
	.section	.text.attn_fwd,"ax",@progbits
	.sectioninfo	@"SHI_REGISTERS=170"
	.align	128
        .global         attn_fwd
        .type           attn_fwd,@function
        .size           attn_fwd,(.L_x_3 - attn_fwd)
        .other          attn_fwd,@"STO_CUDA_ENTRY STV_DEFAULT"
attn_fwd:
.text.attn_fwd:
[----:B------:R-:W-:Y:S02]  /*0000*/  IMAD.MOV.U32 R1, RZ, RZ, c[0x0][0x28] ;  /* 0x00000a00ff017624 */ /* 0x000fe400078e00ff */
[----:B------:R-:W0:Y:S01]  /*0010*/  S2R R36, SR_TID.X ;  /* 0x0000000000247919 */ /* 0x000e220000002100 */
[----:B------:R-:W-:Y:S01]  /*0020*/  MOV R22, c[0x0][0x198] ;  /* 0x0000660000167a02 */ /* 0x000fe20000000f00 */
[----:B------:R-:W-:Y:S02]  /*0030*/  ULDC.64 UR4, c[0x0][0x118] ;  /* 0x0000460000047ab9 */ /* 0x000fe40000000a00 */
[----:B------:R-:W1:Y:S04]  /*0040*/  S2R R2, SR_CTAID.X ;  /* 0x0000000000027919 */ /* 0x000e680000002500 */
[----:B------:R-:W2:Y:S01]  /*0050*/  S2R R0, SR_CTAID.Y ;  /* 0x0000000000007919 */ /* 0x000ea20000002600 */
[----:B0-----:R-:W-:Y:S02]  /*0060*/  LOP3.LUT R21, R36, 0x1f, RZ, 0xc0, !PT ;  /* 0x0000001f24157812 */ /* 0x001fe400078ec0ff */
[----:B------:R-:W-:-:S03]  /*0070*/  SHF.R.U32.HI R25, RZ, 0x5, R36 ;  /* 0x00000005ff197819 */ /* 0x000fc60000011624 */
[----:B-1----:R-:W-:Y:S01]  /*0080*/  IMAD R2, R2, 0x20, R21 ;  /* 0x0000002002027824 */ /* 0x002fe200078e0215 */
[----:B------:R-:W-:Y:S01]  /*0090*/  SGXT.U32 R25, R25, 0x3 ;  /* 0x000000031919781a */ /* 0x000fe20000000000 */
[----:B--2---:R-:W-:Y:S02]  /*00a0*/  IMAD R3, R0, c[0x0][0x190], RZ ;  /* 0x0000640000037a24 */ /* 0x004fe400078e02ff */
[----:B------:R-:W-:Y:S02]  /*00b0*/  IMAD R5, R2, c[0x0][0x194], RZ ;  /* 0x0000650002057a24 */ /* 0x000fe400078e02ff */
[----:B------:R-:W-:Y:S02]  /*00c0*/  IMAD.SHL.U32 R4, R3, 0x2, RZ ;  /* 0x0000000203047824 */ /* 0x000fe400078e00ff */
[----:B------:R-:W-:Y:S02]  /*00d0*/  IMAD.SHL.U32 R7, R5, 0x2, RZ ;  /* 0x0000000205077824 */ /* 0x000fe400078e00ff */
[----:B------:R-:W-:-:S02]  /*00e0*/  IMAD R8, R25, c[0x0][0x198], RZ ;  /* 0x0000660019087a24 */ /* 0x000fc400078e02ff */
[----:B------:R-:W-:Y:S01]  /*00f0*/  IMAD.HI R3, R3, 0x2, RZ ;  /* 0x0000000203037827 */ /* 0x000fe200078e02ff */
[----:B------:R-:W-:Y:S02]  /*0100*/  IADD3 R18, P0, P1, R7, c[0x0][0x160], R4 ;  /* 0x0000580007127a10 */ /* 0x000fe4000791e004 */
[----:B------:R-:W-:Y:S01]  /*0110*/  LEA R7, R22, R8, 0x3 ;  /* 0x0000000816077211 */ /* 0x000fe200078e18ff */
[----:B------:R-:W-:-:S05]  /*0120*/  IMAD.HI R6, R5, 0x2, RZ ;  /* 0x0000000205067827 */ /* 0x000fca00078e02ff */
[----:B------:R-:W-:Y:S01]  /*0130*/  IADD3.X R20, R6, c[0x0][0x164], R3, P0, P1 ;  /* 0x0000590006147a10 */ /* 0x000fe200007e2403 */
[----:B------:R-:W-:Y:S01]  /*0140*/  IMAD R3, R22, 0x8, R7 ;  /* 0x0000000816037824 */ /* 0x000fe200078e0207 */
[-C--:B------:R-:W-:Y:S02]  /*0150*/  LEA R4, P0, R8, R18.reuse, 0x1 ;  /* 0x0000001208047211 */ /* 0x080fe400078008ff */
[----:B------:R-:W-:Y:S01]  /*0160*/  LEA R6, P1, R7, R18, 0x1 ;  /* 0x0000001207067211 */ /* 0x000fe200078208ff */
[----:B------:R-:W-:Y:S01]  /*0170*/  IMAD R11, R22, 0x8, R3 ;  /* 0x00000008160b7824 */ /* 0x000fe200078e0203 */
[----:B------:R-:W-:Y:S02]  /*0180*/  LEA.HI.X.SX32 R5, R8, R20, 0x1, P0 ;  /* 0x0000001408057211 */ /* 0x000fe400000f0eff */
[----:B------:R-:W-:Y:S02]  /*0190*/  LEA R8, P0, R3, R18, 0x1 ;  /* 0x0000001203087211 */ /* 0x000fe400078008ff */
[-C--:B------:R-:W-:Y:S01]  /*01a0*/  LEA.HI.X.SX32 R7, R7, R20.reuse, 0x1, P1 ;  /* 0x0000001407077211 */ /* 0x080fe200008f0eff */
[----:B------:R0:W2:Y:S01]  /*01b0*/  LDG.E.U16 R17, [R4.64] ;  /* 0x0000000404117981 */ /* 0x0000a2000c1e1500 */
[----:B------:R-:W-:-:S02]  /*01c0*/  LEA.HI.X.SX32 R9, R3, R20, 0x1, P0 ;  /* 0x0000001403097211 */ /* 0x000fc400000f0eff */
[C---:B------:R-:W-:Y:S01]  /*01d0*/  LEA R10, P0, R11.reuse, R18, 0x1 ;  /* 0x000000120b0a7211 */ /* 0x040fe200078008ff */
[----:B------:R1:W3:Y:S01]  /*01e0*/  LDG.E.U16 R19, [R6.64] ;  /* 0x0000000406137981 */ /* 0x0002e2000c1e1500 */
[C---:B------:R-:W-:Y:S02]  /*01f0*/  LEA R3, R22.reuse, R11, 0x3 ;  /* 0x0000000b16037211 */ /* 0x040fe400078e18ff */
[----:B------:R-:W-:Y:S01]  /*0200*/  LEA.HI.X.SX32 R11, R11, R20, 0x1, P0 ;  /* 0x000000140b0b7211 */ /* 0x000fe200000f0eff */
[----:B------:R4:W5:Y:S01]  /*0210*/  LDG.E.U16 R23, [R8.64] ;  /* 0x0000000408177981 */ /* 0x000962000c1e1500 */
[C---:B------:R-:W-:Y:S01]  /*0220*/  LEA R12, P0, R3.reuse, R18, 0x1 ;  /* 0x00000012030c7211 */ /* 0x040fe200078008ff */
[C---:B------:R-:W-:Y:S02]  /*0230*/  IMAD R15, R22.reuse, 0x8, R3 ;  /* 0x00000008160f7824 */ /* 0x040fe400078e0203 */
[----:B------:R1:W2:Y:S01]  /*0240*/  LDG.E.U16 R27, [R10.64] ;  /* 0x000000040a1b7981 */ /* 0x0002a2000c1e1500 */
[----:B------:R-:W-:Y:S01]  /*0250*/  LEA.HI.X.SX32 R13, R3, R20, 0x1, P0 ;  /* 0x00000014030d7211 */ /* 0x000fe200000f0eff */
[----:B------:R-:W-:Y:S01]  /*0260*/  IMAD R3, R22, 0x8, R15 ;  /* 0x0000000816037824 */ /* 0x000fe200078e020f */
[----:B0-----:R-:W-:-:S03]  /*0270*/  LEA R4, P0, R15, R18, 0x1 ;  /* 0x000000120f047211 */ /* 0x001fc600078008ff */
[----:B------:R0:W3:Y:S01]  /*0280*/  LDG.E.U16 R29, [R12.64] ;  /* 0x000000040c1d7981 */ /* 0x0000e2000c1e1500 */
[----:B------:R-:W-:Y:S02]  /*0290*/  LEA R14, P1, R3, R18, 0x1 ;  /* 0x00000012030e7211 */ /* 0x000fe400078208ff */
[C---:B------:R-:W-:Y:S02]  /*02a0*/  LEA R16, R22.reuse, R3, 0x3 ;  /* 0x0000000316107211 */ /* 0x040fe400078e18ff */
[-C--:B------:R-:W-:Y:S02]  /*02b0*/  LEA.HI.X.SX32 R5, R15, R20.reuse, 0x1, P0 ;  /* 0x000000140f057211 */ /* 0x080fe400000f0eff */
[----:B------:R-:W-:Y:S01]  /*02c0*/  LEA.HI.X.SX32 R15, R3, R20, 0x1, P1 ;  /* 0x00000014030f7211 */ /* 0x000fe200008f0eff */
[----:B------:R-:W-:Y:S01]  /*02d0*/  IMAD R3, R22, 0x8, R16 ;  /* 0x0000000816037824 */ /* 0x000fe200078e0210 */
[----:B-1----:R-:W-:Y:S01]  /*02e0*/  LEA R6, P0, R16, R18, 0x1 ;  /* 0x0000001210067211 */ /* 0x002fe200078008ff */
[----:B------:R1:W3:Y:S02]  /*02f0*/  LDG.E.U16 R31, [R4.64] ;  /* 0x00000004041f7981 */ /* 0x0002e4000c1e1500 */
[----:B------:R-:W-:Y:S01]  /*0300*/  IMAD R11, R22, 0x8, R3 ;  /* 0x00000008160b7824 */ /* 0x000fe200078e0203 */
[----:B------:R-:W-:Y:S01]  /*0310*/  LEA.HI.X.SX32 R7, R16, R20, 0x1, P0 ;  /* 0x0000001410077211 */ /* 0x000fe200000f0eff */
[----:B------:R0:W3:Y:S01]  /*0320*/  LDG.E.U16 R33, [R14.64] ;  /* 0x000000040e217981 */ /* 0x0000e2000c1e1500 */
[----:B----4-:R-:W-:-:S03]  /*0330*/  LEA R8, P0, R3, R18, 0x1 ;  /* 0x0000001203087211 */ /* 0x010fc600078008ff */
[----:B------:R4:W3:Y:S01]  /*0340*/  LDG.E.U16 R35, [R6.64] ;  /* 0x0000000406237981 */ /* 0x0008e2000c1e1500 */
[----:B------:R-:W-:Y:S02]  /*0350*/  LEA.HI.X.SX32 R9, R3, R20, 0x1, P0 ;  /* 0x0000001403097211 */ /* 0x000fe400000f0eff */
[C---:B------:R-:W-:Y:S02]  /*0360*/  LEA R3, R22.reuse, R11, 0x3 ;  /* 0x0000000b16037211 */ /* 0x040fe400078e18ff */
[-C--:B------:R-:W-:Y:S01]  /*0370*/  LEA R10, P0, R11, R18.reuse, 0x1 ;  /* 0x000000120b0a7211 */ /* 0x080fe200078008ff */
[----:B------:R4:W3:Y:S01]  /*0380*/  LDG.E.U16 R37, [R8.64] ;  /* 0x0000000408257981 */ /* 0x0008e2000c1e1500 */
[----:B0-----:R-:W-:Y:S01]  /*0390*/  LEA R12, P1, R3, R18, 0x1 ;  /* 0x00000012030c7211 */ /* 0x001fe200078208ff */
[C---:B------:R-:W-:Y:S01]  /*03a0*/  IMAD R16, R22.reuse, 0x8, R3 ;  /* 0x0000000816107824 */ /* 0x040fe200078e0203 */
[-C--:B------:R-:W-:Y:S02]  /*03b0*/  LEA.HI.X.SX32 R11, R11, R20.reuse, 0x1, P0 ;  /* 0x000000140b0b7211 */ /* 0x080fe400000f0eff */
[----:B------:R-:W-:Y:S01]  /*03c0*/  LEA.HI.X.SX32 R13, R3, R20, 0x1, P1 ;  /* 0x00000014030d7211 */ /* 0x000fe200008f0eff */
[----:B------:R-:W-:Y:S01]  /*03d0*/  IMAD R3, R22, 0x8, R16 ;  /* 0x0000000816037824 */ /* 0x000fe200078e0210 */
[C---:B-1----:R-:W-:Y:S01]  /*03e0*/  LEA R4, P0, R16.reuse, R18, 0x1 ;  /* 0x0000001210047211 */ /* 0x042fe200078008ff */
[----:B------:R0:W3:Y:S03]  /*03f0*/  LDG.E.U16 R39, [R10.64] ;  /* 0x000000040a277981 */ /* 0x0000e6000c1e1500 */
[----:B------:R-:W-:Y:S01]  /*0400*/  LEA.HI.X.SX32 R5, R16, R20, 0x1, P0 ;  /* 0x0000001410057211 */ /* 0x000fe200000f0eff */
[----:B------:R1:W3:Y:S01]  /*0410*/  LDG.E.U16 R41, [R12.64] ;  /* 0x000000040c297981 */ /* 0x0002e2000c1e1500 */
[----:B----4-:R-:W-:-:S02]  /*0420*/  LEA R6, P0, R3, R18, 0x1 ;  /* 0x0000001203067211 */ /* 0x010fc400078008ff */
[C---:B------:R-:W-:Y:S01]  /*0430*/  LEA R15, R22.reuse, R3, 0x3 ;  /* 0x00000003160f7211 */ /* 0x040fe200078e18ff */
[----:B------:R4:W3:Y:S01]  /*0440*/  LDG.E.U16 R43, [R4.64] ;  /* 0x00000004042b7981 */ /* 0x0008e2000c1e1500 */
[----:B------:R-:W-:Y:S02]  /*0450*/  LEA.HI.X.SX32 R7, R3, R20, 0x1, P0 ;  /* 0x0000001403077211 */ /* 0x000fe400000f0eff */
[C---:B------:R-:W-:Y:S01]  /*0460*/  LEA R8, P0, R15.reuse, R18, 0x1 ;  /* 0x000000120f087211 */ /* 0x040fe200078008ff */
[C---:B------:R-:W-:Y:S02]  /*0470*/  IMAD R16, R22.reuse, 0x8, R15 ;  /* 0x0000000816107824 */ /* 0x040fe400078e020f */
[----:B------:R1:W3:Y:S01]  /*0480*/  LDG.E.U16 R45, [R6.64] ;  /* 0x00000004062d7981 */ /* 0x0002e2000c1e1500 */
[----:B------:R-:W-:Y:S01]  /*0490*/  LEA.HI.X.SX32 R9, R15, R20, 0x1, P0 ;  /* 0x000000140f097211 */ /* 0x000fe200000f0eff */
[----:B------:R-:W-:-:S05]  /*04a0*/  IMAD R3, R22, 0x8, R16 ;  /* 0x0000000816037824 */ /* 0x000fca00078e0210 */
[----:B------:R1:W3:Y:S01]  /*04b0*/  LDG.E.U16 R9, [R8.64] ;  /* 0x0000000408097981 */ /* 0x0002e2000c1e1500 */
[CC--:B0-----:R-:W-:Y:S02]  /*04c0*/  LEA R10, P0, R3.reuse, R18.reuse, 0x1 ;  /* 0x00000012030a7211 */ /* 0x0c1fe400078008ff */
[C---:B------:R-:W-:Y:S02]  /*04d0*/  LEA R14, P1, R16.reuse, R18, 0x1 ;  /* 0x00000012100e7211 */ /* 0x040fe400078208ff */
[-C--:B------:R-:W-:Y:S02]  /*04e0*/  LEA.HI.X.SX32 R11, R3, R20.reuse, 0x1, P0 ;  /* 0x00000014030b7211 */ /* 0x080fe400000f0eff */
[----:B------:R-:W-:-:S04]  /*04f0*/  LEA.HI.X.SX32 R15, R16, R20, 0x1, P1 ;  /* 0x00000014100f7211 */ /* 0x000fc800008f0eff */
[----:B------:R0:W3:Y:S04]  /*0500*/  LDG.E.U16 R11, [R10.64] ;  /* 0x000000040a0b7981 */ /* 0x0000e8000c1e1500 */
[----:B------:R0:W3:Y:S01]  /*0510*/  LDG.E.U16 R15, [R14.64] ;  /* 0x000000040e0f7981 */ /* 0x0000e2000c1e1500 */
[----:B-1----:R-:W-:Y:S02]  /*0520*/  IMAD R12, R0, c[0x0][0x1c0], RZ ;  /* 0x00007000000c7a24 */ /* 0x002fe400078e02ff */
[----:B------:R-:W-:-:S03]  /*0530*/  IMAD R13, R2, c[0x0][0x1c4], RZ ;  /* 0x00007100020d7a24 */ /* 0x000fc600078e02ff */
[----:B------:R-:W-:Y:S01]  /*0540*/  SHF.L.U32 R3, R12, 0x1, RZ ;  /* 0x000000010c037819 */ /* 0x000fe200000006ff */
[----:B----4-:R-:W-:Y:S02]  /*0550*/  IMAD.SHL.U32 R4, R13, 0x2, RZ ;  /* 0x000000020d047824 */ /* 0x010fe400078e00ff */
[----:B------:R-:W-:-:S03]  /*0560*/  IMAD.SHL.U32 R28, R36, 0x4, RZ ;  /* 0x00000004241c7824 */ /* 0x000fc600078e00ff */
[----:B------:R-:W-:Y:S02]  /*0570*/  IADD3 R3, P1, P2, R4, c[0x0][0x178], R3 ;  /* 0x00005e0004037a10 */ /* 0x000fe40007a3e003 */
[C---:B------:R-:W-:Y:S01]  /*0580*/  LOP3.LUT R4, R36.reuse, 0xc0, RZ, 0xc0, !PT ;  /* 0x000000c024047812 */ /* 0x040fe200078ec0ff */
[C---:B------:R-:W-:Y:S01]  /*0590*/  IMAD.SHL.U32 R8, R36.reuse, 0x10, RZ ;  /* 0x0000001024087824 */ /* 0x040fe200078e00ff */
[C---:B------:R-:W-:Y:S02]  /*05a0*/  SHF.L.U32 R26, R36.reuse, 0x1, RZ ;  /* 0x00000001241a7819 */ /* 0x040fe400000006ff */
[----:B------:R-:W-:Y:S02]  /*05b0*/  SHF.R.U32.HI R5, RZ, 0x2, R4 ;  /* 0x00000002ff057819 */ /* 0x000fe40000011604 */
[----:B------:R-:W-:Y:S02]  /*05c0*/  LOP3.LUT R6, R36, 0x18, RZ, 0xc0, !PT ;  /* 0x0000001824067812 */ /* 0x000fe400078ec0ff */
[----:B------:R-:W-:-:S02]  /*05d0*/  LOP3.LUT R47, R28, 0xfc, RZ, 0xc0, !PT ;  /* 0x000000fc1c2f7812 */ /* 0x000fc400078ec0ff */
[----:B0-----:R-:W-:Y:S02]  /*05e0*/  SHF.R.U32.HI R10, RZ, 0x1, R4 ;  /* 0x00000001ff0a7819 */ /* 0x001fe40000011604 */
[----:B------:R-:W-:Y:S02]  /*05f0*/  LOP3.LUT R4, R5, 0x1fe, R26, 0x78, !PT ;  /* 0x000001fe05047812 */ /* 0x000fe400078e781a */
[----:B------:R-:W-:Y:S02]  /*0600*/  LOP3.LUT R49, R8, 0x70, RZ, 0xc0, !PT ;  /* 0x0000007008317812 */ /* 0x000fe400078ec0ff */
[C---:B------:R-:W-:Y:S02]  /*0610*/  LEA R47, R6.reuse, R47, 0x8 ;  /* 0x0000002f062f7211 */ /* 0x040fe400078e40ff */
[----:B------:R-:W-:Y:S02]  /*0620*/  LEA.HI R5, R6, R49, RZ, 0x1f ;  /* 0x0000003106057211 */ /* 0x000fe400078ff8ff */
[----:B------:R-:W-:Y:S01]  /*0630*/  LOP3.LUT R6, R47, R10, RZ, 0x3c, !PT ;  /* 0x0000000a2f067212 */ /* 0x000fe200078e3cff */
[----:B------:R-:W-:-:S02]  /*0640*/  IMAD R10, R25, c[0x0][0x1c8], RZ ;  /* 0x00007200190a7a24 */ /* 0x000fc400078e02ff */
[----:B------:R-:W-:-:S04]  /*0650*/  IMAD.HI R7, R12, 0x2, RZ ;  /* 0x000000020c077827 */ /* 0x000fc800078e02ff */
[----:B------:R-:W-:-:S05]  /*0660*/  IMAD.MOV.U32 R16, RZ, RZ, c[0x0][0x1d0] ;  /* 0x00007400ff107624 */ /* 0x000fca00078e00ff */
[----:B------:R-:W-:Y:S01]  /*0670*/  ISETP.GE.AND P0, PT, R16, 0x1, PT ;  /* 0x000000011000780c */ /* 0x000fe20003f06270 */
[----:B------:R-:W-:-:S05]  /*0680*/  IMAD.HI R8, R13, 0x2, RZ ;  /* 0x000000020d087827 */ /* 0x000fca00078e02ff */
[----:B------:R-:W-:Y:S02]  /*0690*/  IADD3.X R7, R8, c[0x0][0x17c], R7, P1, P2 ;  /* 0x00005f0008077a10 */ /* 0x000fe40000fe4407 */
[C---:B------:R-:W-:Y:S01]  /*06a0*/  LOP3.LUT R8, R36.reuse, 0xe0, RZ, 0xc0, !PT ;  /* 0x000000e024087812 */ /* 0x040fe200078ec0ff */
[----:B------:R-:W-:Y:S01]  /*06b0*/  IMAD.MOV.U32 R13, RZ, RZ, 0x3f800000 ;  /* 0x3f800000ff0d7424 */ /* 0x000fe200078e00ff */
[----:B------:R-:W-:Y:S01]  /*06c0*/  MOV R104, 0xff800000 ;  /* 0xff80000000687802 */ /* 0x000fe20000000f00 */
[----:B------:R-:W-:Y:S01]  /*06d0*/  IMAD.MOV.U32 R105, RZ, RZ, -0x800000 ;  /* 0xff800000ff697424 */ /* 0x000fe200078e00ff */
[----:B------:R-:W-:Y:S01]  /*06e0*/  CS2R R88, SRZ ;  /* 0x0000000000587805 */ /* 0x000fe2000001ff00 */
[----:B------:R-:W-:Y:S01]  /*06f0*/  IMAD.MOV.U32 R107, RZ, RZ, -0x800000 ;  /* 0xff800000ff6b7424 */ /* 0x000fe200078e00ff */
[----:B------:R-:W-:Y:S01]  /*0700*/  CS2R R90, SRZ ;  /* 0x00000000005a7805 */ /* 0x000fe2000001ff00 */
[----:B------:R-:W-:Y:S01]  /*0710*/  IMAD.MOV.U32 R106, RZ, RZ, -0x800000 ;  /* 0xff800000ff6a7424 */ /* 0x000fe200078e00ff */
[----:B------:R-:W-:Y:S01]  /*0720*/  CS2R R92, SRZ ;  /* 0x00000000005c7805 */ /* 0x000fe2000001ff00 */
[----:B------:R-:W-:Y:S01]  /*0730*/  IMAD.MOV.U32 R66, RZ, RZ, 0x3f800000 ;  /* 0x3f800000ff427424 */ /* 0x000fe200078e00ff */
[----:B------:R-:W-:Y:S01]  /*0740*/  CS2R R94, SRZ ;  /* 0x00000000005e7805 */ /* 0x000fe2000001ff00 */
[----:B------:R-:W-:Y:S01]  /*0750*/  CS2R R80, SRZ ;  /* 0x0000000000507805 */ /* 0x000fe2000001ff00 */
[----:B------:R-:W-:Y:S01]  /*0760*/  CS2R R82, SRZ ;  /* 0x0000000000527805 */ /* 0x000fe2000001ff00 */
[----:B------:R-:W-:Y:S01]  /*0770*/  CS2R R84, SRZ ;  /* 0x0000000000547805 */ /* 0x000fe2000001ff00 */
[----:B------:R-:W-:Y:S01]  /*0780*/  CS2R R86, SRZ ;  /* 0x0000000000567805 */ /* 0x000fe2000001ff00 */
[----:B------:R-:W-:Y:S01]  /*0790*/  LOP3.LUT R24, R36, 0x1c, RZ, 0xc0, !PT ;  /* 0x0000001c24187812 */ /* 0x000fe200078ec0ff */
[----:B-----5:R-:W-:Y:S04]  /*07a0*/  STS.U16 [R4+0x400], R23 ;  /* 0x0004001704007388 */ /* 0x020fe80000000400 */
[----:B--2---:R-:W-:Y:S04]  /*07b0*/  STS.U16 [R4+0x600], R27 ;  /* 0x0006001b04007388 */ /* 0x004fe80000000400 */
[----:B---3--:R-:W-:Y:S04]  /*07c0*/  STS.U16 [R4+0x800], R29 ;  /* 0x0008001d04007388 */ /* 0x008fe80000000400 */
[----:B------:R-:W-:Y:S04]  /*07d0*/  STS.U16 [R4+0xa00], R31 ;  /* 0x000a001f04007388 */ /* 0x000fe80000000400 */
[----:B------:R-:W-:Y:S04]  /*07e0*/  STS.U16 [R4+0xc00], R33 ;  /* 0x000c002104007388 */ /* 0x000fe80000000400 */
[----:B------:R-:W-:Y:S04]  /*07f0*/  STS.U16 [R4+0xe00], R35 ;  /* 0x000e002304007388 */ /* 0x000fe80000000400 */
[----:B------:R-:W-:Y:S04]  /*0800*/  STS.U16 [R4+0x1000], R37 ;  /* 0x0010002504007388 */ /* 0x000fe80000000400 */
[----:B------:R-:W-:Y:S04]  /*0810*/  STS.U16 [R4+0x1400], R41 ;  /* 0x0014002904007388 */ /* 0x000fe80000000400 */
[----:B------:R-:W-:Y:S04]  /*0820*/  STS.U16 [R4+0x1600], R43 ;  /* 0x0016002b04007388 */ /* 0x000fe80000000400 */
[----:B------:R0:W-:Y:S02]  /*0830*/  STS.U16 [R4+0x1a00], R9 ;  /* 0x001a000904007388 */ /* 0x0001e40000000400 */
[----:B0-----:R-:W-:-:S02]  /*0840*/  MOV R9, c[0x0][0x1c8] ;  /* 0x0000720000097a02 */ /* 0x001fc40000000f00 */
[----:B------:R-:W-:Y:S03]  /*0850*/  STS.U16 [R4+0x1800], R45 ;  /* 0x0018002d04007388 */ /* 0x000fe60000000400 */
[----:B------:R-:W-:-:S04]  /*0860*/  IMAD R12, R9, 0x8, R10 ;  /* 0x00000008090c7824 */ /* 0x000fc800078e020a */
[C---:B------:R-:W-:Y:S01]  /*0870*/  IMAD R14, R9.reuse, 0x8, R12 ;  /* 0x00000008090e7824 */ /* 0x040fe200078e020c */
[----:B------:R0:W-:Y:S04]  /*0880*/  STS.U16 [R4+0x1e00], R11 ;  /* 0x001e000b04007388 */ /* 0x0001e80000000400 */
[----:B------:R-:W-:-:S05]  /*0890*/  LEA R16, R9, R14, 0x3 ;  /* 0x0000000e09107211 */ /* 0x000fca00078e18ff */
[C---:B------:R-:W-:Y:S02]  /*08a0*/  IMAD R18, R9.reuse, 0x8, R16 ;  /* 0x0000000809127824 */ /* 0x040fe400078e0210 */
[C---:B0-----:R-:W-:Y:S01]  /*08b0*/  IMAD.SHL.U32 R11, R36.reuse, 0x20, RZ ;  /* 0x00000020240b7824 */ /* 0x041fe200078e00ff */
[----:B------:R0:W-:Y:S02]  /*08c0*/  STS.U16 [R4+0x1c00], R15 ;  /* 0x001c000f04007388 */ /* 0x0001e40000000400 */
[----:B------:R-:W-:Y:S02]  /*08d0*/  LEA R20, R9, R18, 0x3 ;  /* 0x0000001209147211 */ /* 0x000fe400078e18ff */
[----:B------:R-:W-:Y:S01]  /*08e0*/  LOP3.LUT R11, R11, 0x60, RZ, 0xc0, !PT ;  /* 0x000000600b0b7812 */ /* 0x000fe200078ec0ff */
[----:B------:R1:W-:Y:S01]  /*08f0*/  STS.U16 [R4], R17 ;  /* 0x0000001104007388 */ /* 0x0003e20000000400 */
[----:B0-----:R-:W-:-:S03]  /*0900*/  LOP3.LUT R15, R36, 0xff, RZ, 0xc0, !PT ;  /* 0x000000ff240f7812 */ /* 0x001fc600078ec0ff */
[----:B------:R0:W-:Y:S01]  /*0910*/  STS.U16 [R4+0x200], R19 ;  /* 0x0002001304007388 */ /* 0x0001e20000000400 */
[----:B------:R-:W-:Y:S01]  /*0920*/  IMAD R22, R9, 0x8, R20 ;  /* 0x0000000809167824 */ /* 0x000fe200078e0214 */
[----:B------:R-:W-:Y:S02]  /*0930*/  ISETP.GE.U32.AND P1, PT, R15, 0x20, PT ;  /* 0x000000200f00780c */ /* 0x000fe40003f26070 */
[----:B------:R2:W-:Y:S01]  /*0940*/  STS.U16 [R4+0x1200], R39 ;  /* 0x0012002704007388 */ /* 0x0005e20000000400 */
[----:B-1----:R-:W-:Y:S01]  /*0950*/  MOV R17, 0x3f800000 ;  /* 0x3f80000000117802 */ /* 0x002fe20000000f00 */
[----:B0-----:R-:W-:Y:S02]  /*0960*/  IMAD R19, R8, 0x8, R11 ;  /* 0x0000000808137824 */ /* 0x001fe400078e020b */
[----:B--2---:R-:W-:Y:S01]  /*0970*/  IMAD.MOV.U32 R39, RZ, RZ, 0x3f800000 ;  /* 0x3f800000ff277424 */ /* 0x004fe200078e00ff */
[----:B------:R-:W-:Y:S05]  /*0980*/  @!P0 BRA `(.L_x_0) ;  /* 0x00001ed000008947 */ /* 0x000fea0003800000 */
[----:B------:R-:W-:Y:S01]  /*0990*/  IMAD R27, R21, c[0x0][0x1b4], RZ ;  /* 0x00006d00151b7a24 */ /* 0x000fe200078e02ff */
[----:B------:R-:W-:Y:S01]  /*09a0*/  LOP3.LUT P0, RZ, R36, 0x80, RZ, 0xc0, !PT ;  /* 0x0000008024ff7812 */ /* 0x000fe2000780c0ff */
[----:B------:R-:W-:Y:S01]  /*09b0*/  IMAD R13, R0, c[0x0][0x1b0], RZ ;  /* 0x00006c00000d7a24 */ /* 0x000fe200078e02ff */
[----:B------:R-:W-:Y:S01]  /*09c0*/  LOP3.LUT R17, R36, 0x7f, RZ, 0xc0, !PT ;  /* 0x0000007f24117812 */ /* 0x000fe200078ec0ff */
[----:B------:R-:W-:Y:S01]  /*09d0*/  IMAD.SHL.U32 R30, R27, 0x2, RZ ;  /* 0x000000021b1e7824 */ /* 0x000fe200078e00ff */
[----:B------:R-:W-:Y:S01]  /*09e0*/  SEL R32, RZ, 0x110, !P0 ;  /* 0x00000110ff207807 */ /* 0x000fe20004000000 */
[----:B------:R-:W-:Y:S01]  /*09f0*/  IMAD.SHL.U32 R11, R13, 0x2, RZ ;  /* 0x000000020d0b7824 */ /* 0x000fe200078e00ff */
[C---:B------:R-:W-:Y:S01]  /*0a00*/  SHF.L.U32 R21, R17.reuse, 0x1, RZ ;  /* 0x0000000111157819 */ /* 0x040fe200000006ff */
[----:B------:R-:W-:Y:S01]  /*0a10*/  IMAD R17, R17, c[0x0][0x1a8], RZ ;  /* 0x00006a0011117a24 */ /* 0x000fe200078e02ff */
[----:B------:R-:W-:Y:S01]  /*0a20*/  SHF.R.U32.HI R29, RZ, 0x3, R36 ;  /* 0x00000003ff1d7819 */ /* 0x000fe20000011624 */
[----:B------:R-:W-:Y:S01]  /*0a30*/  IMAD.MOV.U32 R58, RZ, RZ, c[0x0][0x1b8] ;  /* 0x00006e00ff3a7624 */ /* 0x000fe200078e00ff */
[----:B------:R-:W-:Y:S01]  /*0a40*/  IADD3 R64, P0, P2, R30, c[0x0][0x170], R11 ;  /* 0x00005c001e407a10 */ /* 0x000fe20007a1e00b */
[----:B------:R-:W-:Y:S01]  /*0a50*/  IMAD R11, R0, c[0x0][0x1a0], RZ ;  /* 0x00006800000b7a24 */ /* 0x000fe200078e02ff */
[----:B------:R-:W-:Y:S01]  /*0a60*/  LOP3.LUT R21, R32, R21, RZ, 0x3c, !PT ;  /* 0x0000001520157212 */ /* 0x000fe200078e3cff */
[----:B------:R-:W-:Y:S01]  /*0a70*/  IMAD.HI R32, R27, 0x2, RZ ;  /* 0x000000021b207827 */ /* 0x000fe200078e02ff */
[----:B------:R-:W-:Y:S01]  /*0a80*/  SHF.L.U32 R23, R24, 0x2, RZ ;  /* 0x0000000218177819 */ /* 0x000fe200000006ff */
[----:B------:R-:W-:Y:S01]  /*0a90*/  CS2R R88, SRZ ;  /* 0x0000000000587805 */ /* 0x000fe2000001ff00 */
[----:B------:R-:W-:Y:S01]  /*0aa0*/  LOP3.LUT R34, R29, 0xc, RZ, 0xc0, !PT ;  /* 0x0000000c1d227812 */ /* 0x000fe200078ec0ff */
[----:B------:R-:W-:Y:S01]  /*0ab0*/  IMAD.HI R27, R13, 0x2, RZ ;  /* 0x000000020d1b7827 */ /* 0x000fe200078e02ff */
[----:B------:R-:W-:Y:S01]  /*0ac0*/  SHF.L.U32 R13, R11, 0x1, RZ ;  /* 0x000000010b0d7819 */ /* 0x000fe200000006ff */
[----:B------:R-:W-:Y:S01]  /*0ad0*/  CS2R R90, SRZ ;  /* 0x00000000005a7805 */ /* 0x000fe2000001ff00 */
[----:B------:R-:W-:Y:S01]  /*0ae0*/  LOP3.LUT R29, R36, 0x7, RZ, 0xc0, !PT ;  /* 0x00000007241d7812 */ /* 0x000fe200078ec0ff */
[----:B------:R-:W-:Y:S01]  /*0af0*/  IMAD.SHL.U32 R30, R17, 0x2, RZ ;  /* 0x00000002111e7824 */ /* 0x000fe200078e00ff */
[----:B------:R-:W-:Y:S01]  /*0b00*/  IADD3.X R66, R32, c[0x0][0x174], R27, P0, P2 ;  /* 0x00005d0020427a10 */ /* 0x000fe200007e441b */
[----:B------:R-:W-:Y:S01]  /*0b10*/  IMAD.IADD R23, R23, 0x1, R34 ;  /* 0x0000000117177824 */ /* 0x000fe200078e0222 */
[C---:B------:R-:W-:Y:S01]  /*0b20*/  LOP3.LUT R34, R36.reuse, 0x60, RZ, 0xc0, !PT ;  /* 0x0000006024227812 */ /* 0x040fe200078ec0ff */
[C---:B------:R-:W-:Y:S01]  /*0b30*/  IMAD.SHL.U32 R32, R36.reuse, 0x40, RZ ;  /* 0x0000004024207824 */ /* 0x040fe200078e00ff */
[----:B------:R-:W-:Y:S01]  /*0b40*/  SHF.L.U32 R27, R36, 0x3, RZ ;  /* 0x00000003241b7819 */ /* 0x000fe200000006ff */
[----:B------:R-:W-:Y:S01]  /*0b50*/  IMAD.HI R11, R11, 0x2, RZ ;  /* 0x000000020b0b7827 */ /* 0x000fe200078e02ff */
[----:B------:R-:W-:Y:S01]  /*0b60*/  IADD3 R118, P0, P2, R30, c[0x0][0x168], R13 ;  /* 0x00005a001e767a10 */ /* 0x000fe20007a1e00d */
[----:B------:R-:W-:Y:S01]  /*0b70*/  CS2R R92, SRZ ;  /* 0x00000000005c7805 */ /* 0x000fe2000001ff00 */
[----:B------:R-:W-:Y:S01]  /*0b80*/  SHF.R.U32.HI R13, RZ, 0x1, R34 ;  /* 0x00000001ff0d7819 */ /* 0x000fe20000011622 */
[----:B------:R-:W-:Y:S01]  /*0b90*/  IMAD R31, R34, 0x4, R29 ;  /* 0x00000004221f7824 */ /* 0x000fe200078e021d */
[----:B------:R-:W-:Y:S01]  /*0ba0*/  LOP3.LUT R27, R27, 0x30, RZ, 0xc0, !PT ;  /* 0x000000301b1b7812 */ /* 0x000fe200078ec0ff */
[----:B------:R-:W-:Y:S01]  /*0bb0*/  IMAD.MOV.U32 R125, RZ, RZ, -0x800000 ;  /* 0xff800000ff7d7424 */ /* 0x000fe200078e00ff */
[----:B------:R-:W-:Y:S01]  /*0bc0*/  SHF.L.U32 R33, R29, 0x6, RZ ;  /* 0x000000061d217819 */ /* 0x000fe200000006ff */
[----:B------:R-:W-:Y:S01]  /*0bd0*/  IMAD.MOV.U32 R67, RZ, RZ, -0x800000 ;  /* 0xff800000ff437424 */ /* 0x000fe200078e00ff */
[----:B------:R-:W-:Y:S01]  /*0be0*/  LOP3.LUT R30, R13, 0x30, R26, 0x78, !PT ;  /* 0x000000300d1e7812 */ /* 0x000fe200078e781a */
[----:B------:R-:W-:Y:S01]  /*0bf0*/  IMAD.MOV.U32 R39, RZ, RZ, 0x3f800000 ;  /* 0x3f800000ff277424 */ /* 0x000fe200078e00ff */
[----:B------:R-:W-:Y:S01]  /*0c00*/  LOP3.LUT R13, R33, R27, RZ, 0xfc, !PT ;  /* 0x0000001b210d7212 */ /* 0x000fe200078efcff */
[----:B------:R-:W-:Y:S01]  /*0c10*/  CS2R R94, SRZ ;  /* 0x00000000005e7805 */ /* 0x000fe2000001ff00 */
[C---:B------:R-:W-:Y:S01]  /*0c20*/  LOP3.LUT R35, R27.reuse, 0x3c0, R32, 0xf8, !PT ;  /* 0x000003c01b237812 */ /* 0x040fe200078ef820 */
[----:B------:R-:W-:Y:S01]  /*0c30*/  CS2R R80, SRZ ;  /* 0x0000000000507805 */ /* 0x000fe2000001ff00 */
[--C-:B------:R-:W-:Y:S01]  /*0c40*/  LOP3.LUT R37, R27, 0x30, R26.reuse, 0x78, !PT ;  /* 0x000000301b257812 */ /* 0x100fe200078e781a */
[----:B------:R-:W-:Y:S01]  /*0c50*/  CS2R R82, SRZ ;  /* 0x0000000000527805 */ /* 0x000fe2000001ff00 */
[----:B------:R-:W-:Y:S01]  /*0c60*/  SHF.L.U32 R31, R31, 0x4, RZ ;  /* 0x000000041f1f7819 */ /* 0x000fe200000006ff */
[----:B------:R-:W-:Y:S01]  /*0c70*/  CS2R R84, SRZ ;  /* 0x0000000000547805 */ /* 0x000fe2000001ff00 */
[--C-:B------:R-:W-:Y:S01]  /*0c80*/  LOP3.LUT R34, R13, 0x10, R26.reuse, 0x78, !PT ;  /* 0x000000100d227812 */ /* 0x100fe200078e781a */
[----:B------:R-:W-:Y:S01]  /*0c90*/  IMAD R13, R25, c[0x0][0x1b8], RZ ;  /* 0x00006e00190d7a24 */ /* 0x000fe200078e02ff */
[----:B------:R-:W-:Y:S01]  /*0ca0*/  LOP3.LUT R27, R28, 0xc, RZ, 0xc0, !PT ;  /* 0x0000000c1c1b7812 */ /* 0x000fe200078ec0ff */
[----:B------:R-:W-:Y:S01]  /*0cb0*/  IMAD R28, R8, 0x10, R37 ;  /* 0x00000010081c7824 */ /* 0x000fe200078e0225 */
[----:B------:R-:W-:Y:S01]  /*0cc0*/  LOP3.LUT R32, R31, 0x30, R26, 0x78, !PT ;  /* 0x000000301f207812 */ /* 0x000fe200078e781a */
[----:B------:R-:W-:Y:S01]  /*0cd0*/  IMAD.HI R26, R17, 0x2, RZ ;  /* 0x00000002111a7827 */ /* 0x000fe200078e02ff */
[----:B------:R-:W-:Y:S01]  /*0ce0*/  LEA R25, R24, R27, 0x4 ;  /* 0x0000001b18197211 */ /* 0x000fe200078e20ff */
[----:B------:R-:W-:Y:S01]  /*0cf0*/  CS2R R86, SRZ ;  /* 0x0000000000567805 */ /* 0x000fe2000001ff00 */
[----:B------:R-:W-:Y:S01]  /*0d00*/  LEA R17, R58, R13, 0x3 ;  /* 0x0000000d3a117211 */ /* 0x000fe200078e18ff */
[----:B------:R-:W-:Y:S01]  /*0d10*/  IMAD.IADD R28, R33, 0x1, R28 ;  /* 0x00000001211c7824 */ /* 0x000fe200078e021c */
[----:B------:R-:W-:Y:S01]  /*0d20*/  IADD3.X R68, R26, c[0x0][0x16c], R11, P0, P2 ;  /* 0x00005b001a447a10 */ /* 0x000fe200007e440b */
[----:B------:R-:W-:Y:S01]  /*0d30*/  IMAD.IADD R25, R30, 0x1, R25 ;  /* 0x000000011e197824 */ /* 0x000fe200078e0219 */
[----:B------:R-:W-:Y:S01]  /*0d40*/  LEA R30, R58, R17, 0x3 ;  /* 0x000000113a1e7211 */ /* 0x000fe200078e18ff */
[----:B------:R-:W-:Y:S01]  /*0d50*/  IMAD R26, R29, 0x100, R32 ;  /* 0x000001001d1a7824 */ /* 0x000fe200078e0220 */
[----:B------:R-:W-:-:S02]  /*0d60*/  LOP3.LUT R29, R36, 0x10, RZ, 0xc0, !PT ;  /* 0x00000010241d7812 */ /* 0x000fc400078ec0ff */
[C---:B------:R-:W-:Y:S02]  /*0d70*/  LEA R31, R58.reuse, R30, 0x3 ;  /* 0x0000001e3a1f7211 */ /* 0x040fe400078e18ff */
[----:B------:R-:W-:Y:S02]  /*0d80*/  LEA R29, R29, R34, 0x5 ;  /* 0x000000221d1d7211 */ /* 0x000fe400078e28ff */
[--C-:B------:R-:W-:Y:S01]  /*0d90*/  LOP3.LUT R27, R35, 0x10, R36.reuse, 0x78, !PT ;  /* 0x00000010231b7812 */ /* 0x100fe200078e7824 */
[C---:B------:R-:W-:Y:S01]  /*0da0*/  IMAD R32, R58.reuse, 0x8, R31 ;  /* 0x000000083a207824 */ /* 0x040fe200078e021f */
[----:B------:R-:W-:Y:S02]  /*0db0*/  LEA R116, P2, R13, R64, 0x1 ;  /* 0x000000400d747211 */ /* 0x000fe400078408ff */
[----:B------:R-:W-:Y:S01]  /*0dc0*/  SHF.R.U32.HI R8, RZ, 0x7, R36 ;  /* 0x00000007ff087819 */ /* 0x000fe20000011624 */
[----:B------:R-:W-:Y:S01]  /*0dd0*/  IMAD R33, R58, 0x8, R32 ;  /* 0x000000083a217824 */ /* 0x000fe200078e0220 */
[----:B------:R-:W-:-:S02]  /*0de0*/  LOP3.LUT P0, RZ, R36, 0x3, RZ, 0xc0, !PT ;  /* 0x0000000324ff7812 */ /* 0x000fc4000780c0ff */
[----:B------:R-:W-:Y:S01]  /*0df0*/  LEA.HI.X.SX32 R117, R13, R66, 0x1, P2 ;  /* 0x000000420d757211 */ /* 0x000fe200010f0eff */
[C---:B------:R-:W-:Y:S01]  /*0e00*/  IMAD R34, R58.reuse, 0x8, R33 ;  /* 0x000000083a227824 */ /* 0x040fe200078e0221 */
[-C--:B------:R-:W-:Y:S02]  /*0e10*/  LEA R114, P3, R17, R64.reuse, 0x1 ;  /* 0x0000004011727211 */ /* 0x080fe400078608ff */
[----:B------:R-:W-:Y:S02]  /*0e20*/  LEA R40, P2, R31, R64, 0x1 ;  /* 0x000000401f287211 */ /* 0x000fe400078408ff */
[----:B------:R-:W-:Y:S02]  /*0e30*/  LEA R35, R58, R34, 0x3 ;  /* 0x000000223a237211 */ /* 0x000fe400078e18ff */
[----:B------:R-:W-:Y:S02]  /*0e40*/  SGXT.U32 R8, R8, 0x1 ;  /* 0x000000010808781a */ /* 0x000fe40000000000 */
[----:B------:R-:W-:-:S02]  /*0e50*/  LEA R36, R58, R35, 0x3 ;  /* 0x000000233a247211 */ /* 0x000fc400078e18ff */
[----:B------:R-:W-:Y:S01]  /*0e60*/  LEA.HI.X.SX32 R115, R17, R66, 0x1, P3 ;  /* 0x0000004211737211 */ /* 0x000fe200018f0eff */
[----:B------:R-:W-:Y:S01]  /*0e70*/  IMAD R8, R8, c[0x0][0x1a4], RZ ;  /* 0x0000690008087a24 */ /* 0x000fe200078e02ff */
[----:B------:R-:W-:Y:S02]  /*0e80*/  LEA R37, R58, R36, 0x3 ;  /* 0x000000243a257211 */ /* 0x000fe400078e18ff */
[----:B------:R-:W-:Y:S02]  /*0e90*/  LEA.HI.X.SX32 R41, R31, R66, 0x1, P2 ;  /* 0x000000421f297211 */ /* 0x000fe400010f0eff */
[-C--:B------:R-:W-:Y:S02]  /*0ea0*/  LEA R42, P3, R32, R64.reuse, 0x1 ;  /* 0x00000040202a7211 */ /* 0x080fe400078608ff */
[----:B------:R-:W-:Y:S02]  /*0eb0*/  LEA R44, P2, R33, R64, 0x1 ;  /* 0x00000040212c7211 */ /* 0x000fe400078408ff */
[----:B------:R-:W-:-:S02]  /*0ec0*/  LEA R38, R58, R37, 0x3 ;  /* 0x000000253a267211 */ /* 0x000fc400078e18ff */
[----:B------:R-:W-:Y:S02]  /*0ed0*/  MOV R70, c[0x0][0x1a4] ;  /* 0x0000690000467a02 */ /* 0x000fe40000000f00 */
[-C--:B------:R-:W-:Y:S02]  /*0ee0*/  LEA.HI.X.SX32 R43, R32, R66.reuse, 0x1, P3 ;  /* 0x00000042202b7211 */ /* 0x080fe400018f0eff */
[----:B------:R-:W-:Y:S02]  /*0ef0*/  LEA.HI.X.SX32 R45, R33, R66, 0x1, P2 ;  /* 0x00000042212d7211 */ /* 0x000fe400010f0eff */
[----:B------:R-:W-:Y:S02]  /*0f00*/  LEA R46, P3, R34, R64, 0x1 ;  /* 0x00000040222e7211 */ /* 0x000fe400078608ff */
[----:B------:R-:W-:Y:S02]  /*0f10*/  LEA R33, R58, R38, 0x3 ;  /* 0x000000263a217211 */ /* 0x000fe400078e18ff */
[----:B------:R-:W-:-:S02]  /*0f20*/  LEA R11, R70, R8, 0x1 ;  /* 0x00000008460b7211 */ /* 0x000fc400078e08ff */
[----:B------:R-:W-:Y:S01]  /*0f30*/  LEA.HI.X.SX32 R47, R34, R66, 0x1, P3 ;  /* 0x00000042222f7211 */ /* 0x000fe200018f0eff */
[----:B------:R-:W-:Y:S01]  /*0f40*/  IMAD R34, R58, 0x8, R33 ;  /* 0x000000083a227824 */ /* 0x000fe200078e0221 */
[CC--:B------:R-:W-:Y:S01]  /*0f50*/  LEA R48, P2, R35.reuse, R64.reuse, 0x1 ;  /* 0x0000004023307211 */ /* 0x0c0fe200078408ff */
[----:B------:R-:W-:Y:S01]  /*0f60*/  IMAD R13, R70, 0x2, R11 ;  /* 0x00000002460d7824 */ /* 0x000fe200078e020b */
[----:B------:R-:W-:Y:S02]  /*0f70*/  LEA R112, P4, R30, R64, 0x1 ;  /* 0x000000401e707211 */ /* 0x000fe400078808ff */
[----:B------:R-:W-:Y:S01]  /*0f80*/  LEA.HI.X.SX32 R49, R35, R66, 0x1, P2 ;  /* 0x0000004223317211 */ /* 0x000fe200010f0eff */
[----:B------:R-:W-:Y:S01]  /*0f90*/  IMAD R35, R58, 0x8, R34 ;  /* 0x000000083a237824 */ /* 0x000fe200078e0222 */
[----:B------:R-:W-:Y:S01]  /*0fa0*/  LEA R50, P3, R36, R64, 0x1 ;  /* 0x0000004024327211 */ /* 0x000fe200078608ff */
[----:B------:R-:W-:Y:S01]  /*0fb0*/  IMAD R17, R70, 0x2, R13 ;  /* 0x0000000246117824 */ /* 0x000fe200078e020d */
[----:B------:R-:W-:-:S02]  /*0fc0*/  LEA.HI.X.SX32 R113, R30, R66, 0x1, P4 ;  /* 0x000000421e717211 */ /* 0x000fc400020f0eff */
[----:B------:R-:W-:Y:S01]  /*0fd0*/  LEA.HI.X.SX32 R51, R36, R66, 0x1, P3 ;  /* 0x0000004224337211 */ /* 0x000fe200018f0eff */
[----:B------:R-:W-:Y:S01]  /*0fe0*/  IMAD R30, R70, 0x2, R17 ;  /* 0x00000002461e7824 */ /* 0x000fe200078e0211 */
[-C--:B------:R-:W-:Y:S02]  /*0ff0*/  LEA R56, P4, R33, R64.reuse, 0x1 ;  /* 0x0000004021387211 */ /* 0x080fe400078808ff */
[----:B------:R-:W-:Y:S01]  /*1000*/  LEA R36, R58, R35, 0x3 ;  /* 0x000000233a247211 */ /* 0x000fe200078e18ff */
[----:B------:R-:W-:Y:S01]  /*1010*/  IMAD R31, R70, 0x2, R30 ;  /* 0x00000002461f7824 */ /* 0x000fe200078e021e */
[-C--:B------:R-:W-:Y:S02]  /*1020*/  LEA R52, P2, R37, R64.reuse, 0x1 ;  /* 0x0000004025347211 */ /* 0x080fe400078408ff */
[----:B------:R-:W-:Y:S02]  /*1030*/  LEA R54, P3, R38, R64, 0x1 ;  /* 0x0000004026367211 */ /* 0x000fe400078608ff */
[-C--:B------:R-:W-:Y:S01]  /*1040*/  LEA.HI.X.SX32 R57, R33, R66.reuse, 0x1, P4 ;  /* 0x0000004221397211 */ /* 0x080fe200020f0eff */
[----:B------:R-:W-:Y:S01]  /*1050*/  IMAD R33, R58, 0x8, R36 ;  /* 0x000000083a217824 */ /* 0x000fe200078e0224 */
[----:B------:R-:W-:-:S02]  /*1060*/  LEA.HI.X.SX32 R53, R37, R66, 0x1, P2 ;  /* 0x0000004225357211 */ /* 0x000fc400010f0eff */
[----:B------:R-:W-:Y:S02]  /*1070*/  LEA.HI.X.SX32 R55, R38, R66, 0x1, P3 ;  /* 0x0000004226377211 */ /* 0x000fe400018f0eff */
[-C--:B------:R-:W-:Y:S02]  /*1080*/  LEA R58, P2, R34, R64.reuse, 0x1 ;  /* 0x00000040223a7211 */ /* 0x080fe400078408ff */
[-C--:B------:R-:W-:Y:S02]  /*1090*/  LEA R60, P3, R35, R64.reuse, 0x1 ;  /* 0x00000040233c7211 */ /* 0x080fe400078608ff */
[-C--:B------:R-:W-:Y:S02]  /*10a0*/  LEA R62, P4, R36, R64.reuse, 0x1 ;  /* 0x00000040243e7211 */ /* 0x080fe400078808ff */
[----:B------:R-:W-:Y:S02]  /*10b0*/  LEA R64, P5, R33, R64, 0x1 ;  /* 0x0000004021407211 */ /* 0x000fe400078a08ff */
[----:B------:R-:W-:-:S02]  /*10c0*/  LEA R32, R70, R31, 0x1 ;  /* 0x0000001f46207211 */ /* 0x000fc400078e08ff */
[----:B------:R-:W-:Y:S02]  /*10d0*/  LEA.HI.X.SX32 R65, R33, R66, 0x1, P5 ;  /* 0x0000004221417211 */ /* 0x000fe400028f0eff */
[----:B------:R-:W-:Y:S02]  /*10e0*/  LEA R33, R70, R32, 0x1 ;  /* 0x0000002046217211 */ /* 0x000fe400078e08ff */
[----:B------:R-:W-:Y:S02]  /*10f0*/  LEA.HI.X.SX32 R59, R34, R66, 0x1, P2 ;  /* 0x00000042223b7211 */ /* 0x000fe400010f0eff */
[----:B------:R-:W-:Y:S01]  /*1100*/  LEA R152, P2, R8, R118, 0x1 ;  /* 0x0000007608987211 */ /* 0x000fe200078408ff */
[----:B------:R-:W-:Y:S01]  /*1110*/  IMAD R34, R70, 0x2, R33 ;  /* 0x0000000246227824 */ /* 0x000fe200078e0221 */
[----:B------:R-:W-:Y:S02]  /*1120*/  LEA.HI.X.SX32 R61, R35, R66, 0x1, P3 ;  /* 0x00000042233d7211 */ /* 0x000fe400018f0eff */
[----:B------:R-:W-:-:S02]  /*1130*/  LEA.HI.X.SX32 R153, R8, R68, 0x1, P2 ;  /* 0x0000004408997211 */ /* 0x000fc400010f0eff */
[C---:B------:R-:W-:Y:S02]  /*1140*/  LEA R150, P3, R11.reuse, R118, 0x1 ;  /* 0x000000760b967211 */ /* 0x040fe400078608ff */
[----:B------:R-:W-:Y:S02]  /*1150*/  LEA R8, R70, R34, 0x1 ;  /* 0x0000002246087211 */ /* 0x000fe400078e08ff */
[----:B------:R-:W-:Y:S02]  /*1160*/  LEA.HI.X.SX32 R63, R36, R66, 0x1, P4 ;  /* 0x00000042243f7211 */ /* 0x000fe400020f0eff */
[----:B------:R-:W-:Y:S01]  /*1170*/  LEA.HI.X.SX32 R151, R11, R68, 0x1, P3 ;  /* 0x000000440b977211 */ /* 0x000fe200018f0eff */
[----:B------:R-:W-:Y:S01]  /*1180*/  IMAD R11, R70, 0x2, R8 ;  /* 0x00000002460b7824 */ /* 0x000fe200078e0208 */
[-C--:B------:R-:W-:Y:S02]  /*1190*/  LEA R148, P4, R13, R118.reuse, 0x1 ;  /* 0x000000760d947211 */ /* 0x080fe400078808ff */
[----:B------:R-:W-:-:S02]  /*11a0*/  LEA R146, P2, R17, R118, 0x1 ;  /* 0x0000007611927211 */ /* 0x000fc400078408ff */
[-C--:B------:R-:W-:Y:S02]  /*11b0*/  LEA.HI.X.SX32 R149, R13, R68.reuse, 0x1, P4 ;  /* 0x000000440d957211 */ /* 0x080fe400020f0eff */
[----:B------:R-:W-:Y:S02]  /*11c0*/  LEA R13, R70, R11, 0x1 ;  /* 0x0000000b460d7211 */ /* 0x000fe400078e08ff */
[----:B------:R-:W-:Y:S02]  /*11d0*/  LEA.HI.X.SX32 R147, R17, R68, 0x1, P2 ;  /* 0x0000004411937211 */ /* 0x000fe400010f0eff */
[-C--:B------:R-:W-:Y:S01]  /*11e0*/  LEA R144, P3, R30, R118.reuse, 0x1 ;  /* 0x000000761e907211 */ /* 0x080fe200078608ff */
[----:B------:R-:W-:Y:S01]  /*11f0*/  IMAD R17, R70, 0x2, R13 ;  /* 0x0000000246117824 */ /* 0x000fe200078e020d */
[----:B------:R-:W-:Y:S02]  /*1200*/  LEA R142, P4, R31, R118, 0x1 ;  /* 0x000000761f8e7211 */ /* 0x000fe400078808ff */
[----:B------:R-:W-:-:S02]  /*1210*/  LEA.HI.X.SX32 R145, R30, R68, 0x1, P3 ;  /* 0x000000441e917211 */ /* 0x000fc400018f0eff */
[----:B------:R-:W-:Y:S02]  /*1220*/  LEA R140, P2, R32, R118, 0x1 ;  /* 0x00000076208c7211 */ /* 0x000fe400078408ff */
[C---:B------:R-:W-:Y:S02]  /*1230*/  LEA R30, R70.reuse, R17, 0x1 ;  /* 0x00000011461e7211 */ /* 0x040fe400078e08ff */
[----:B------:R-:W-:Y:S02]  /*1240*/  LEA.HI.X.SX32 R143, R31, R68, 0x1, P4 ;  /* 0x000000441f8f7211 */ /* 0x000fe400020f0eff */
[-C--:B------:R-:W-:Y:S01]  /*1250*/  LEA R138, P3, R33, R118.reuse, 0x1 ;  /* 0x00000076218a7211 */ /* 0x080fe200078608ff */
[----:B------:R-:W-:Y:S01]  /*1260*/  IMAD R31, R70, 0x2, R30 ;  /* 0x00000002461f7824 */ /* 0x000fe200078e021e */
[----:B------:R-:W-:Y:S02]  /*1270*/  LEA R134, P4, R34, R118, 0x1 ;  /* 0x0000007622867211 */ /* 0x000fe400078808ff */
[----:B------:R-:W-:-:S02]  /*1280*/  LEA.HI.X.SX32 R141, R32, R68, 0x1, P2 ;  /* 0x00000044208d7211 */ /* 0x000fc400010f0eff */
[----:B------:R-:W-:Y:S02]  /*1290*/  LEA R132, P2, R8, R118, 0x1 ;  /* 0x0000007608847211 */ /* 0x000fe400078408ff */
[-C--:B------:R-:W-:Y:S02]  /*12a0*/  LEA.HI.X.SX32 R139, R33, R68.reuse, 0x1, P3 ;  /* 0x00000044218b7211 */ /* 0x080fe400018f0eff */
[----:B------:R-:W-:Y:S02]  /*12b0*/  LEA.HI.X.SX32 R135, R34, R68, 0x1, P4 ;  /* 0x0000004422877211 */ /* 0x000fe400020f0eff */
[-C--:B------:R-:W-:Y:S02]  /*12c0*/  LEA R130, P3, R11, R118.reuse, 0x1 ;  /* 0x000000760b827211 */ /* 0x080fe400078608ff */
[----:B------:R-:W-:Y:S02]  /*12d0*/  LEA R128, P4, R13, R118, 0x1 ;  /* 0x000000760d807211 */ /* 0x000fe400078808ff */
[----:B------:R-:W-:-:S02]  /*12e0*/  LEA.HI.X.SX32 R133, R8, R68, 0x1, P2 ;  /* 0x0000004408857211 */ /* 0x000fc400010f0eff */
[----:B------:R-:W-:Y:S02]  /*12f0*/  LEA R8, R70, R31, 0x1 ;  /* 0x0000001f46087211 */ /* 0x000fe400078e08ff */
[-C--:B------:R-:W-:Y:S02]  /*1300*/  LEA.HI.X.SX32 R131, R11, R68.reuse, 0x1, P3 ;  /* 0x000000440b837211 */ /* 0x080fe400018f0eff */
[----:B------:R-:W-:Y:S01]  /*1310*/  LEA.HI.X.SX32 R129, R13, R68, 0x1, P4 ;  /* 0x000000440d817211 */ /* 0x000fe200020f0eff */
[----:B------:R-:W-:Y:S01]  /*1320*/  IMAD.MOV.U32 R13, RZ, RZ, 0x3f800000 ;  /* 0x3f800000ff0d7424 */ /* 0x000fe200078e00ff */
[-C--:B------:R-:W-:Y:S02]  /*1330*/  LEA R126, P2, R17, R118.reuse, 0x1 ;  /* 0x00000076117e7211 */ /* 0x080fe400078408ff */
[-C--:B------:R-:W-:Y:S02]  /*1340*/  LEA R122, P3, R30, R118.reuse, 0x1 ;  /* 0x000000761e7a7211 */ /* 0x080fe400078608ff */
[----:B------:R-:W-:-:S02]  /*1350*/  LEA R120, P4, R31, R118, 0x1 ;  /* 0x000000761f787211 */ /* 0x000fc400078808ff */
[----:B------:R-:W-:Y:S02]  /*1360*/  LEA R118, P5, R8, R118, 0x1 ;  /* 0x0000007608767211 */ /* 0x000fe400078a08ff */
[-C--:B------:R-:W-:Y:S01]  /*1370*/  LEA.HI.X.SX32 R127, R17, R68.reuse, 0x1, P2 ;  /* 0x00000044117f7211 */ /* 0x080fe200010f0eff */
[----:B------:R-:W-:Y:S01]  /*1380*/  IMAD.MOV.U32 R17, RZ, RZ, 0x3f800000 ;  /* 0x3f800000ff117424 */ /* 0x000fe200078e00ff */
[-C--:B------:R-:W-:Y:S02]  /*1390*/  LEA.HI.X.SX32 R123, R30, R68.reuse, 0x1, P3 ;  /* 0x000000441e7b7211 */ /* 0x080fe400018f0eff */
[-C--:B------:R-:W-:Y:S01]  /*13a0*/  LEA.HI.X.SX32 R121, R31, R68.reuse, 0x1, P4 ;  /* 0x000000441f797211 */ /* 0x080fe200020f0eff */
[----:B------:R-:W-:Y:S01]  /*13b0*/  IMAD.MOV.U32 R31, RZ, RZ, RZ ;  /* 0x000000ffff1f7224 */ /* 0x000fe200078e00ff */
[----:B------:R-:W-:Y:S02]  /*13c0*/  LEA.HI.X.SX32 R119, R8, R68, 0x1, P5 ;  /* 0x0000004408777211 */ /* 0x000fe400028f0eff */
[----:B------:R-:W-:-:S02]  /*13d0*/  ISETP.GE.U32.AND P2, PT, R15, 0x80, PT ;  /* 0x000000800f00780c */ /* 0x000fc40003f46070 */
[----:B------:R-:W-:Y:S02]  /*13e0*/  MOV R136, 0xff800000 ;  /* 0xff80000000887802 */ /* 0x000fe40000000f00 */
[----:B------:R-:W-:Y:S02]  /*13f0*/  MOV R35, RZ ;  /* 0x000000ff00237202 */ /* 0x000fe40000000f00 */
[----:B------:R-:W-:Y:S02]  /*1400*/  MOV R124, 0xff800000 ;  /* 0xff800000007c7802 */ /* 0x000fe40000000f00 */
[----:B------:R-:W-:Y:S02]  /*1410*/  MOV R11, RZ ;  /* 0x000000ff000b7202 */ /* 0x000fe40000000f00 */
[----:B------:R-:W-:Y:S02]  /*1420*/  MOV R66, 0x3f800000 ;  /* 0x3f80000000427802 */ /* 0x000fe40000000f00 */
[----:B------:R-:W-:-:S02]  /*1430*/  ISETP.LT.U32.AND P0, PT, R15, 0x80, !P0 ;  /* 0x000000800f00780c */ /* 0x000fc40004701070 */
[C---:B------:R-:W-:Y:S02]  /*1440*/  LOP3.LUT R36, R21.reuse, 0x20, RZ, 0x3c, !PT ;  /* 0x0000002015247812 */ /* 0x040fe400078e3cff */
[C---:B------:R-:W-:Y:S02]  /*1450*/  LOP3.LUT R37, R21.reuse, 0x40, RZ, 0x3c, !PT ;  /* 0x0000004015257812 */ /* 0x040fe400078e3cff */
[----:B------:R-:W-:Y:S02]  /*1460*/  LOP3.LUT R38, R21, 0x60, RZ, 0x3c, !PT ;  /* 0x0000006015267812 */ /* 0x000fe400078e3cff */
[----:B------:R-:W-:Y:S02]  /*1470*/  LOP3.LUT R8, R27, 0x20, RZ, 0x3c, !PT ;  /* 0x000000201b087812 */ /* 0x000fe400078e3cff */
[----:B------:R-:W-:Y:S02]  /*1480*/  LOP3.LUT R30, R29, 0x20, RZ, 0x3c, !PT ;  /* 0x000000201d1e7812 */ /* 0x000fe400078e3cff */
[----:B------:R-:W-:-:S02]  /*1490*/  LOP3.LUT R32, R26, 0x40, RZ, 0x3c, !PT ;  /* 0x000000401a207812 */ /* 0x000fc400078e3cff */
.L_x_1:
[----:B------:R-:W-:-:S04]  /*14a0*/  IMAD.WIDE R68, R31, 0x2, R152 ;  /* 0x000000021f447825 */ /* 0x000fc800078e0298 */
[C---:B------:R-:W-:Y:S01]  /*14b0*/  IMAD.WIDE R70, R31.reuse, 0x2, R150 ;  /* 0x000000021f467825 */ /* 0x040fe200078e0296 */
[----:B------:R0:W2:Y:S03]  /*14c0*/  LDG.E.U16 R106, [R68.64] ;  /* 0x00000004446a7981 */ /* 0x0000a6000c1e1500 */
[C---:B------:R-:W-:Y:S01]  /*14d0*/  IMAD.WIDE R74, R31.reuse, 0x2, R144 ;  /* 0x000000021f4a7825 */ /* 0x040fe200078e0290 */
[----:B------:R1:W3:Y:S03]  /*14e0*/  LDG.E.U16 R107, [R70.64] ;  /* 0x00000004466b7981 */ /* 0x0002e6000c1e1500 */
[C---:B------:R-:W-:Y:S01]  /*14f0*/  IMAD.WIDE R72, R31.reuse, 0x2, R148 ;  /* 0x000000021f487825 */ /* 0x040fe200078e0294 */
[----:B------:R4:W5:Y:S03]  /*1500*/  LDG.E.U16 R110, [R74.64] ;  /* 0x000000044a6e7981 */ /* 0x000966000c1e1500 */
[C---:B------:R-:W-:Y:S01]  /*1510*/  IMAD.WIDE R76, R31.reuse, 0x2, R142 ;  /* 0x000000021f4c7825 */ /* 0x040fe200078e028e */
[----:B------:R0:W3:Y:S03]  /*1520*/  LDG.E.U16 R108, [R72.64] ;  /* 0x00000004486c7981 */ /* 0x0000e6000c1e1500 */
[C---:B------:R-:W-:Y:S01]  /*1530*/  IMAD.WIDE R96, R31.reuse, 0x2, R134 ;  /* 0x000000021f607825 */ /* 0x040fe200078e0286 */
[----:B------:R0:W3:Y:S03]  /*1540*/  LDG.E.U16 R109, [R76.64] ;  /* 0x000000044c6d7981 */ /* 0x0000e6000c1e1500 */
[----:B------:R-:W-:-:S02]  /*1550*/  IMAD.WIDE R102, R31, 0x2, R126 ;  /* 0x000000021f667825 */ /* 0x000fc400078e027e */
[----:B------:R-:W3:Y:S02]  /*1560*/  LDG.E.U16 R96, [R96.64] ;  /* 0x0000000460607981 */ /* 0x000ee4000c1e1500 */
[C---:B------:R-:W-:Y:S02]  /*1570*/  IMAD.WIDE R98, R31.reuse, 0x2, R132 ;  /* 0x000000021f627825 */ /* 0x040fe400078e0284 */
[----:B------:R-:W3:Y:S02]  /*1580*/  LDG.E.U16 R102, [R102.64] ;  /* 0x0000000466667981 */ /* 0x000ee4000c1e1500 */
[C---:B------:R-:W-:Y:S02]  /*1590*/  IMAD.WIDE R104, R31.reuse, 0x2, R122 ;  /* 0x000000021f687825 */ /* 0x040fe400078e027a */
[----:B------:R-:W3:Y:S02]  /*15a0*/  LDG.E.U16 R99, [R98.64] ;  /* 0x0000000462637981 */ /* 0x000ee4000c1e1500 */
[----:B------:R-:W-:-:S02]  /*15b0*/  IMAD.WIDE R100, R31, 0x2, R130 ;  /* 0x000000021f647825 */ /* 0x000fc400078e0282 */
[----:B------:R-:W3:Y:S02]  /*15c0*/  LDG.E.U16 R105, [R104.64] ;  /* 0x0000000468697981 */ /* 0x000ee4000c1e1500 */
[C---:B------:R-:W-:Y:S02]  /*15d0*/  IMAD.WIDE R78, R31.reuse, 0x2, R140 ;  /* 0x000000021f4e7825 */ /* 0x040fe400078e028c */
[----:B------:R-:W3:Y:S02]  /*15e0*/  LDG.E.U16 R100, [R100.64] ;  /* 0x0000000464647981 */ /* 0x000ee4000c1e1500 */
[C---:B----4-:R-:W-:Y:S02]  /*15f0*/  IMAD.WIDE R74, R31.reuse, 0x2, R120 ;  /* 0x000000021f4a7825 */ /* 0x050fe400078e0278 */
[----:B------:R-:W4:Y:S02]  /*1600*/  LDG.E.U16 R154, [R78.64] ;  /* 0x000000044e9a7981 */ /* 0x000f24000c1e1500 */
[----:B0-----:R-:W-:-:S02]  /*1610*/  IMAD.WIDE R68, R31, 0x2, R146 ;  /* 0x000000021f447825 */ /* 0x001fc400078e0292 */
[----:B------:R-:W4:Y:S02]  /*1620*/  LDG.E.U16 R156, [R74.64] ;  /* 0x000000044a9c7981 */ /* 0x000f24000c1e1500 */
[C---:B-1----:R-:W-:Y:S02]  /*1630*/  IMAD.WIDE R70, R31.reuse, 0x2, R138 ;  /* 0x000000021f467825 */ /* 0x042fe400078e028a */
[----:B------:R-:W4:Y:S02]  /*1640*/  LDG.E.U16 R69, [R68.64] ;  /* 0x0000000444457981 */ /* 0x000f24000c1e1500 */
[C---:B------:R-:W-:Y:S02]  /*1650*/  IMAD.WIDE R72, R31.reuse, 0x2, R128 ;  /* 0x000000021f487825 */ /* 0x040fe400078e0280 */
[----:B------:R-:W4:Y:S02]  /*1660*/  LDG.E.U16 R71, [R70.64] ;  /* 0x0000000446477981 */ /* 0x000f24000c1e1500 */
[----:B------:R-:W-:-:S02]  /*1670*/  IMAD.WIDE R76, R31, 0x2, R118 ;  /* 0x000000021f4c7825 */ /* 0x000fc400078e0276 */
[----:B------:R-:W4:Y:S04]  /*1680*/  LDG.E.U16 R137, [R72.64] ;  /* 0x0000000448897981 */ /* 0x000f28000c1e1500 */
[----:B------:R-:W4:Y:S04]  /*1690*/  LDG.E.U16 R155, [R76.64] ;  /* 0x000000044c9b7981 */ /* 0x000f28000c1e1500 */
[----:B------:R-:W-:Y:S06]  /*16a0*/  BAR.SYNC.DEFER_BLOCKING 0x0 ;  /* 0x0000000000007b1d */ /* 0x000fec0000010000 */
[----:B--2---:R-:W-:Y:S04]  /*16b0*/  STS.U16 [R21+0x2000], R106 ;  /* 0x0020006a15007388 */ /* 0x004fe80000000400 */
[----:B-----5:R-:W-:Y:S04]  /*16c0*/  STS.U16 [R21+0x2800], R110 ;  /* 0x0028006e15007388 */ /* 0x020fe80000000400 */
[----:B---3--:R-:W-:Y:S04]  /*16d0*/  STS.U16 [R21+0x3000], R96 ;  /* 0x0030006015007388 */ /* 0x008fe80000000400 */
[----:B------:R-:W-:Y:S04]  /*16e0*/  STS.U16 [R21+0x3800], R102 ;  /* 0x0038006615007388 */ /* 0x000fe80000000400 */
[----:B------:R-:W-:Y:S04]  /*16f0*/  STS.U16 [R36+0x2200], R107 ;  /* 0x0022006b24007388 */ /* 0x000fe80000000400 */
[----:B------:R-:W-:Y:S04]  /*1700*/  STS.U16 [R36+0x2a00], R109 ;  /* 0x002a006d24007388 */ /* 0x000fe80000000400 */
[----:B------:R-:W-:Y:S04]  /*1710*/  STS.U16 [R36+0x3200], R99 ;  /* 0x0032006324007388 */ /* 0x000fe80000000400 */
[----:B------:R-:W-:Y:S04]  /*1720*/  STS.U16 [R36+0x3a00], R105 ;  /* 0x003a006924007388 */ /* 0x000fe80000000400 */
[----:B------:R-:W-:Y:S04]  /*1730*/  STS.U16 [R37+0x2400], R108 ;  /* 0x0024006c25007388 */ /* 0x000fe80000000400 */
[----:B----4-:R-:W-:Y:S04]  /*1740*/  STS.U16 [R37+0x2c00], R154 ;  /* 0x002c009a25007388 */ /* 0x010fe80000000400 */
[----:B------:R-:W-:Y:S04]  /*1750*/  STS.U16 [R37+0x3400], R100 ;  /* 0x0034006425007388 */ /* 0x000fe80000000400 */
[----:B------:R-:W-:Y:S04]  /*1760*/  STS.U16 [R37+0x3c00], R156 ;  /* 0x003c009c25007388 */ /* 0x000fe80000000400 */
[----:B------:R-:W-:Y:S04]  /*1770*/  STS.U16 [R38+0x2600], R69 ;  /* 0x0026004526007388 */ /* 0x000fe80000000400 */
[----:B------:R-:W-:Y:S04]  /*1780*/  STS.U16 [R38+0x2e00], R71 ;  /* 0x002e004726007388 */ /* 0x000fe80000000400 */
[----:B------:R-:W-:Y:S04]  /*1790*/  STS.U16 [R38+0x3600], R137 ;  /* 0x0036008926007388 */ /* 0x000fe80000000400 */
[----:B------:R-:W-:Y:S04]  /*17a0*/  STS.U16 [R38+0x3e00], R155 ;  /* 0x003e009b26007388 */ /* 0x000fe80000000400 */
[----:B------:R-:W-:Y:S06]  /*17b0*/  BAR.SYNC.DEFER_BLOCKING 0x0 ;  /* 0x0000000000007b1d */ /* 0x000fec0000010000 */
[----:B------:R-:W-:Y:S04]  /*17c0*/  LDSM.16.MT88.4 R76, [R29] ;  /* 0x000000001d4c783b */ /* 0x000fe80000004200 */
[----:B------:R-:W0:Y:S04]  /*17d0*/  LDSM.16.M88.4 R72, [R26+0x2000] ;  /* 0x002000001a48783b */ /* 0x000e280000000200 */
[----:B------:R-:W1:Y:S04]  /*17e0*/  LDSM.16.MT88.4 R104, [R30] ;  /* 0x000000001e68783b */ /* 0x000e680000004200 */
[----:B------:R-:W2:Y:S04]  /*17f0*/  LDSM.16.MT88.4 R96, [R29+0x400] ;  /* 0x000400001d60783b */ /* 0x000ea80000004200 */
[----:B------:R-:W3:Y:S04]  /*1800*/  LDSM.16.MT88.4 R100, [R30+0x400] ;  /* 0x000400001e64783b */ /* 0x000ee80000004200 */
[----:B------:R-:W-:Y:S04]  /*1810*/  LDSM.16.MT88.4 R108, [R29+0x800] ;  /* 0x000800001d6c783b */ /* 0x000fe80000004200 */
[----:B------:R-:W4:Y:S01]  /*1820*/  LDSM.16.M88.4 R68, [R32+0x2000] ;  /* 0x002000002044783b */ /* 0x000f220000000200 */
[-C--:B0-----:R-:W-:Y:S08]  /*1830*/  HMMA.16816.F32.BF16 R76, R76, R72.reuse, RZ ;  /* 0x000000484c4c723c */ /* 0x081ff000000418ff */
[----:B-1----:R-:W-:Y:S11]  /*1840*/  HMMA.16816.F32.BF16 R104, R104, R72, RZ ;  /* 0x000000486868723c */ /* 0x002ff600000418ff */
[----:B------:R-:W-:Y:S05]  /*1850*/  @!UPT UIADD3 URZ, URZ, URZ, URZ ;  /* 0x0000003f3f3ff290 */ /* 0x000fea000fffe03f */
[-C--:B--2---:R-:W-:Y:S01]  /*1860*/  HMMA.16816.F32.BF16 R96, R96, R74.reuse, R76 ;  /* 0x0000004a6060723c */ /* 0x084fe2000004184c */
[----:B------:R-:W0:Y:S07]  /*1870*/  LDSM.16.MT88.4 R76, [R30+0x800] ;  /* 0x000800001e4c783b */ /* 0x000e2e0000004200 */
[----:B---3--:R-:W-:Y:S01]  /*1880*/  HMMA.16816.F32.BF16 R72, R100, R74, R104 ;  /* 0x0000004a6448723c */ /* 0x008fe20000041868 */
[----:B------:R-:W1:Y:S04]  /*1890*/  LDSM.16.MT88.4 R104, [R29+0xc00] ;  /* 0x000c00001d68783b */ /* 0x000e680000004200 */
[----:B------:R-:W2:Y:S11]  /*18a0*/  LDSM.16.MT88.4 R100, [R30+0xc00] ;  /* 0x000c00001e64783b */ /* 0x000eb60000004200 */
[-C--:B----4-:R-:W-:Y:S01]  /*18b0*/  HMMA.16816.F32.BF16 R108, R108, R68.reuse, R96 ;  /* 0x000000446c6c723c */ /* 0x090fe20000041860 */
[----:B------:R-:W-:Y:S07]  /*18c0*/  LDSM.16.M88.4 R96, [R26+0x2080] ;  /* 0x002080001a60783b */ /* 0x000fee0000000200 */
[----:B0-----:R-:W-:Y:S01]  /*18d0*/  HMMA.16816.F32.BF16 R76, R76, R68, R72 ;  /* 0x000000444c4c723c */ /* 0x001fe20000041848 */
[----:B------:R-:W0:Y:S11]  /*18e0*/  LDSM.16.MT88.4 R72, [R29+0x1000] ;  /* 0x001000001d48783b */ /* 0x000e360000004200 */
[----:B------:R-:W-:Y:S04]  /*18f0*/  @!UPT UIADD3 URZ, URZ, URZ, URZ ;  /* 0x0000003f3f3ff290 */ /* 0x000fe8000fffe03f */
[-C--:B-1----:R-:W-:Y:S01]  /*1900*/  HMMA.16816.F32.BF16 R104, R104, R70.reuse, R108 ;  /* 0x000000466868723c */ /* 0x082fe2000004186c */
[----:B------:R-:W1:Y:S07]  /*1910*/  LDSM.16.MT88.4 R108, [R30+0x1000] ;  /* 0x001000001e6c783b */ /* 0x000e6e0000004200 */
[----:B--2---:R-:W-:Y:S01]  /*1920*/  HMMA.16816.F32.BF16 R76, R100, R70, R76 ;  /* 0x00000046644c723c */ /* 0x004fe2000004184c */
[----:B------:R-:W2:Y:S04]  /*1930*/  LDSM.16.MT88.4 R68, [R29+0x1400] ;  /* 0x001400001d44783b */ /* 0x000ea80000004200 */
[----:B------:R-:W-:Y:S11]  /*1940*/  LDSM.16.M88.4 R100, [R32+0x2080] ;  /* 0x002080002064783b */ /* 0x000ff60000000200 */
[-C--:B0-----:R-:W-:Y:S01]  /*1950*/  HMMA.16816.F32.BF16 R104, R72, R96.reuse, R104 ;  /* 0x000000604868723c */ /* 0x081fe20000041868 */
[----:B------:R-:W0:Y:S07]  /*1960*/  LDSM.16.MT88.4 R72, [R30+0x1400] ;  /* 0x001400001e48783b */ /* 0x000e2e0000004200 */
[----:B-1----:R-:W-:Y:S01]  /*1970*/  HMMA.16816.F32.BF16 R76, R108, R96, R76 ;  /* 0x000000606c4c723c */ /* 0x002fe2000004184c */
[----:B------:R-:W1:Y:S11]  /*1980*/  LDSM.16.MT88.4 R108, [R29+0x1800] ;  /* 0x001800001d6c783b */ /* 0x000e760000004200 */
[----:B------:R-:W-:Y:S04]  /*1990*/  @!UPT UIADD3 URZ, URZ, URZ, URZ ;  /* 0x0000003f3f3ff290 */ /* 0x000fe8000fffe03f */
[-C--:B--2---:R-:W-:Y:S01]  /*19a0*/  HMMA.16816.F32.BF16 R68, R68, R98.reuse, R104 ;  /* 0x000000624444723c */ /* 0x084fe20000041868 */
[----:B------:R-:W2:Y:S07]  /*19b0*/  LDSM.16.MT88.4 R104, [R30+0x1800] ;  /* 0x001800001e68783b */ /* 0x000eae0000004200 */
[----:B0-----:R-:W-:Y:S01]  /*19c0*/  HMMA.16816.F32.BF16 R72, R72, R98, R76 ;  /* 0x000000624848723c */ /* 0x001fe2000004184c */
[----:B------:R-:W0:Y:S04]  /*19d0*/  LDSM.16.MT88.4 R76, [R29+0x1c00] ;  /* 0x001c00001d4c783b */ /* 0x000e280000004200 */
[----:B------:R-:W3:Y:S11]  /*19e0*/  LDSM.16.MT88.4 R96, [R30+0x1c00] ;  /* 0x001c00001e60783b */ /* 0x000ef60000004200 */
[-C--:B-1----:R-:W-:Y:S08]  /*19f0*/  HMMA.16816.F32.BF16 R68, R108, R100.reuse, R68 ;  /* 0x000000646c44723c */ /* 0x082ff00000041844 */
[----:B--2---:R-:W-:Y:S01]  /*1a00*/  HMMA.16816.F32.BF16 R72, R104, R100, R72 ;  /* 0x000000646848723c */ /* 0x004fe20000041848 */
[----:B------:R-:W-:Y:S11]  /*1a10*/  BAR.SYNC.DEFER_BLOCKING 0x0 ;  /* 0x0000000000007b1d */ /* 0x000ff60000010000 */
[----:B------:R-:W-:Y:S04]  /*1a20*/  @!UPT UIADD3 URZ, URZ, URZ, URZ ;  /* 0x0000003f3f3ff290 */ /* 0x000fe8000fffe03f */
[-C--:B0-----:R-:W-:Y:S08]  /*1a30*/  HMMA.16816.F32.BF16 R68, R76, R102.reuse, R68 ;  /* 0x000000664c44723c */ /* 0x081ff00000041844 */
[----:B---3--:R-:W-:Y:S11]  /*1a40*/  HMMA.16816.F32.BF16 R72, R96, R102, R72 ;  /* 0x000000666048723c */ /* 0x008ff60000041848 */
[----:B------:R-:W-:Y:S05]  /*1a50*/  @!UPT UIADD3 URZ, URZ, URZ, URZ ;  /* 0x0000003f3f3ff290 */ /* 0x000fea000fffe03f */
[----:B------:R-:W-:Y:S02]  /*1a60*/  FMUL R76, R68, c[0x0][0x188] ;  /* 0x00006200444c7a20 */ /* 0x000fe40000400000 */
[----:B------:R-:W-:Y:S02]  /*1a70*/  FMUL R77, R69, c[0x0][0x188] ;  /* 0x00006200454d7a20 */ /* 0x000fe40000400000 */
[----:B------:R-:W-:Y:S02]  /*1a80*/  FMUL R78, R70, c[0x0][0x188] ;  /* 0x00006200464e7a20 */ /* 0x000fe40000400000 */
[----:B------:R-:W-:Y:S02]  /*1a90*/  FMUL R79, R71, c[0x0][0x188] ;  /* 0x00006200474f7a20 */ /* 0x000fe40000400000 */
[----:B------:R-:W-:Y:S02]  /*1aa0*/  FMUL R96, R72, c[0x0][0x188] ;  /* 0x0000620048607a20 */ /* 0x000fe40000400000 */
[----:B------:R-:W-:-:S02]  /*1ab0*/  FMUL R97, R73, c[0x0][0x188] ;  /* 0x0000620049617a20 */ /* 0x000fc40000400000 */
[----:B------:R-:W-:Y:S02]  /*1ac0*/  FMUL R98, R74, c[0x0][0x188] ;  /* 0x000062004a627a20 */ /* 0x000fe40000400000 */
[----:B------:R-:W-:Y:S01]  /*1ad0*/  FMUL R99, R75, c[0x0][0x188] ;  /* 0x000062004b637a20 */ /* 0x000fe20000400000 */
[----:B------:R-:W-:Y:S02]  /*1ae0*/  FMNMX R76, R76, R77, !PT ;  /* 0x0000004d4c4c7209 */ /* 0x000fe40007800000 */
[----:B------:R-:W-:Y:S02]  /*1af0*/  FMNMX R78, R78, R79, !PT ;  /* 0x0000004f4e4e7209 */ /* 0x000fe40007800000 */
[----:B------:R-:W-:Y:S02]  /*1b00*/  FMNMX R96, R96, R97, !PT ;  /* 0x0000006160607209 */ /* 0x000fe40007800000 */
[----:B------:R-:W-:Y:S01]  /*1b10*/  FMNMX R98, R98, R99, !PT ;  /* 0x0000006362627209 */ /* 0x000fe20007800000 */
[----:B------:R-:W0:Y:S04]  /*1b20*/  SHFL.BFLY PT, R77, R76, 0x2, 0x1f ;  /* 0x0c401f004c4d7f89 */ /* 0x000e2800000e0000 */
[----:B------:R-:W1:Y:S04]  /*1b30*/  SHFL.BFLY PT, R79, R78, 0x2, 0x1f ;  /* 0x0c401f004e4f7f89 */ /* 0x000e6800000e0000 */
[----:B------:R-:W2:Y:S04]  /*1b40*/  SHFL.BFLY PT, R97, R96, 0x2, 0x1f ;  /* 0x0c401f0060617f89 */ /* 0x000ea800000e0000 */
[----:B------:R-:W3:Y:S01]  /*1b50*/  SHFL.BFLY PT, R99, R98, 0x2, 0x1f ;  /* 0x0c401f0062637f89 */ /* 0x000ee200000e0000 */
[----:B0-----:R-:W-:-:S02]  /*1b60*/  FMNMX R77, R76, R77, !PT ;  /* 0x0000004d4c4d7209 */ /* 0x001fc40007800000 */
[----:B-1----:R-:W-:Y:S02]  /*1b70*/  FMNMX R79, R78, R79, !PT ;  /* 0x0000004f4e4f7209 */ /* 0x002fe40007800000 */
[----:B--2---:R-:W-:Y:S02]  /*1b80*/  FMNMX R97, R96, R97, !PT ;  /* 0x0000006160617209 */ /* 0x004fe40007800000 */
[----:B---3--:R-:W-:Y:S01]  /*1b90*/  FMNMX R99, R98, R99, !PT ;  /* 0x0000006362637209 */ /* 0x008fe20007800000 */
        /* <DEDUP_REMOVED lines=8> */
[----:B------:R-:W-:Y:S04]  /*1c20*/  @P0 STS [R23+0x2000], R100 ;  /* 0x0020006417000388 */ /* 0x000fe80000000800 */
[----:B------:R-:W-:Y:S04]  /*1c30*/  @P0 STS [R23+0x2080], R102 ;  /* 0x0020806617000388 */ /* 0x000fe80000000800 */
[----:B------:R-:W-:Y:S04]  /*1c40*/  @P0 STS [R23+0x2100], R104 ;  /* 0x0021006817000388 */ /* 0x000fe80000000800 */
[----:B------:R-:W-:Y:S04]  /*1c50*/  @P0 STS [R23+0x2180], R76 ;  /* 0x0021804c17000388 */ /* 0x000fe80000000800 */
[----:B------:R-:W-:Y:S06]  /*1c60*/  BAR.SYNC.DEFER_BLOCKING 0x0 ;  /* 0x0000000000007b1d */ /* 0x000fec0000010000 */
[----:B------:R-:W0:Y:S04]  /*1c70*/  @!P2 LDS R33, [R15.X4+0x2000] ;  /* 0x002000000f21a984 */ /* 0x000e280000004800 */
[----:B0-----:R-:W0:Y:S02]  /*1c80*/  SHFL.BFLY PT, R78, R33, 0x2, 0x1f ;  /* 0x0c401f00214e7f89 */ /* 0x001e2400000e0000 */
[----:B0-----:R-:W-:-:S05]  /*1c90*/  FMNMX R78, R33, R78, !PT ;  /* 0x0000004e214e7209 */ /* 0x001fca0007800000 */
[----:B------:R-:W0:Y:S02]  /*1ca0*/  SHFL.BFLY PT, R77, R78, 0x1, 0x1f ;  /* 0x0c201f004e4d7f89 */ /* 0x000e2400000e0000 */
[----:B0-----:R-:W-:-:S05]  /*1cb0*/  FMNMX R96, R78, R77, !PT ;  /* 0x0000004d4e607209 */ /* 0x001fca0007800000 */
[----:B------:R-:W-:Y:S04]  /*1cc0*/  @P0 STS [R15.X4+0x2000], R96 ;  /* 0x002000600f000388 */ /* 0x000fe80000004800 */
[----:B------:R-:W-:Y:S06]  /*1cd0*/  BAR.SYNC.DEFER_BLOCKING 0x0 ;  /* 0x0000000000007b1d */ /* 0x000fec0000010000 */
[----:B------:R-:W0:Y:S04]  /*1ce0*/  LDS R105, [R24.X4+0x2000] ;  /* 0x0020000018697984 */ /* 0x000e280000004800 */
[----:B------:R-:W1:Y:S04]  /*1cf0*/  LDS R104, [R24.X4+0x2080] ;  /* 0x0020800018687984 */ /* 0x000e680000004800 */
[----:B------:R-:W2:Y:S04]  /*1d00*/  LDS R107, [R24.X4+0x2100] ;  /* 0x00210000186b7984 */ /* 0x000ea80000004800 */
[----:B------:R-:W3:Y:S01]  /*1d10*/  LDS R106, [R24.X4+0x2180] ;  /* 0x00218000186a7984 */ /* 0x000ee20000004800 */
[----:B0-----:R-:W-:-:S02]  /*1d20*/  FMNMX R105, R105, R136, !PT ;  /* 0x0000008869697209 */ /* 0x001fc40007800000 */
[----:B-1----:R-:W-:Y:S02]  /*1d30*/  FMNMX R104, R104, R125, !PT ;  /* 0x0000007d68687209 */ /* 0x002fe40007800000 */
[----:B--2---:R-:W-:Y:S02]  /*1d40*/  FMNMX R107, R107, R124, !PT ;  /* 0x0000007c6b6b7209 */ /* 0x004fe40007800000 */
[----:B---3--:R-:W-:Y:S01]  /*1d50*/  FMNMX R106, R106, R67, !PT ;  /* 0x000000436a6a7209 */ /* 0x008fe20007800000 */
[--C-:B------:R-:W-:Y:S02]  /*1d60*/  FFMA R68, R68, c[0x0][0x188], -R105.reuse ;  /* 0x0000620044447a23 */ /* 0x100fe40000000869 */
[----:B------:R-:W-:Y:S02]  /*1d70*/  FFMA R69, R69, c[0x0][0x188], -R105 ;  /* 0x0000620045457a23 */ /* 0x000fe40000000869 */
[--C-:B------:R-:W-:Y:S02]  /*1d80*/  FFMA R70, R70, c[0x0][0x188], -R104.reuse ;  /* 0x0000620046467a23 */ /* 0x100fe40000000868 */
[----:B------:R-:W-:-:S02]  /*1d90*/  FFMA R71, R71, c[0x0][0x188], -R104 ;  /* 0x0000620047477a23 */ /* 0x000fc40000000868 */
[--C-:B------:R-:W-:Y:S02]  /*1da0*/  FFMA R72, R72, c[0x0][0x188], -R107.reuse ;  /* 0x0000620048487a23 */ /* 0x100fe4000000086b */
[----:B------:R-:W-:Y:S02]  /*1db0*/  FFMA R73, R73, c[0x0][0x188], -R107 ;  /* 0x0000620049497a23 */ /* 0x000fe4000000086b */
[--C-:B------:R-:W-:Y:S02]  /*1dc0*/  FFMA R74, R74, c[0x0][0x188], -R106.reuse ;  /* 0x000062004a4a7a23 */ /* 0x100fe4000000086a */
[----:B------:R-:W-:Y:S02]  /*1dd0*/  FFMA R75, R75, c[0x0][0x188], -R106 ;  /* 0x000062004b4b7a23 */ /* 0x000fe4000000086a */
[----:B------:R-:W-:Y:S02]  /*1de0*/  FMUL R68, R68, 1.4426950216293334961 ;  /* 0x3fb8aa3b44447820 */ /* 0x000fe40000400000 */
[----:B------:R-:W-:-:S02]  /*1df0*/  FMUL R69, R69, 1.4426950216293334961 ;  /* 0x3fb8aa3b45457820 */ /* 0x000fc40000400000 */
[----:B------:R-:W-:Y:S02]  /*1e00*/  FMUL R70, R70, 1.4426950216293334961 ;  /* 0x3fb8aa3b46467820 */ /* 0x000fe40000400000 */
[----:B------:R-:W-:Y:S02]  /*1e10*/  FMUL R71, R71, 1.4426950216293334961 ;  /* 0x3fb8aa3b47477820 */ /* 0x000fe40000400000 */
[----:B------:R-:W-:Y:S02]  /*1e20*/  FMUL R72, R72, 1.4426950216293334961 ;  /* 0x3fb8aa3b48487820 */ /* 0x000fe40000400000 */
[----:B------:R-:W-:Y:S02]  /*1e30*/  FMUL R73, R73, 1.4426950216293334961 ;  /* 0x3fb8aa3b49497820 */ /* 0x000fe40000400000 */
[----:B------:R-:W-:Y:S02]  /*1e40*/  FMUL R74, R74, 1.4426950216293334961 ;  /* 0x3fb8aa3b4a4a7820 */ /* 0x000fe40000400000 */
[----:B------:R-:W-:Y:S01]  /*1e50*/  FMUL R75, R75, 1.4426950216293334961 ;  /* 0x3fb8aa3b4b4b7820 */ /* 0x000fe20000400000 */
[----:B------:R-:W-:Y:S08]  /*1e60*/  MUFU.EX2 R102, R68 ;  /* 0x0000004400667308 */ /* 0x000ff00000000800 */
[----:B------:R-:W0:Y:S08]  /*1e70*/  MUFU.EX2 R109, R69 ;  /* 0x00000045006d7308 */ /* 0x000e300000000800 */
[----:B------:R-:W-:Y:S08]  /*1e80*/  MUFU.EX2 R108, R70 ;  /* 0x00000046006c7308 */ /* 0x000ff00000000800 */
[----:B------:R-:W1:Y:S08]  /*1e90*/  MUFU.EX2 R163, R71 ;  /* 0x0000004700a37308 */ /* 0x000e700000000800 */
[----:B------:R-:W-:Y:S08]  /*1ea0*/  MUFU.EX2 R110, R72 ;  /* 0x00000048006e7308 */ /* 0x000ff00000000800 */
[----:B------:R-:W2:Y:S08]  /*1eb0*/  MUFU.EX2 R165, R73 ;  /* 0x0000004900a57308 */ /* 0x000eb00000000800 */
[----:B------:R-:W-:Y:S08]  /*1ec0*/  MUFU.EX2 R156, R74 ;  /* 0x0000004a009c7308 */ /* 0x000ff00000000800 */
[----:B------:R-:W3:Y:S01]  /*1ed0*/  MUFU.EX2 R167, R75 ;  /* 0x0000004b00a77308 */ /* 0x000ee20000000800 */
[----:B0-----:R-:W-:-:S02]  /*1ee0*/  FADD R68, R102, R109 ;  /* 0x0000006d66447221 */ /* 0x001fc40000000000 */
[----:B-1----:R-:W-:Y:S02]  /*1ef0*/  FADD R69, R108, R163 ;  /* 0x000000a36c457221 */ /* 0x002fe40000000000 */
[----:B--2---:R-:W-:Y:S01]  /*1f00*/  FADD R70, R110, R165 ;  /* 0x000000a56e467221 */ /* 0x004fe20000000000 */
[----:B------:R-:W0:Y:S04]  /*1f10*/  SHFL.BFLY PT, R77, R68, 0x2, 0x1f ;  /* 0x0c401f00444d7f89 */ /* 0x000e2800000e0000 */
[----:B------:R-:W1:Y:S01]  /*1f20*/  SHFL.BFLY PT, R72, R69, 0x2, 0x1f ;  /* 0x0c401f0045487f89 */ /* 0x000e6200000e0000 */
[----:B---3--:R-:W-:-:S03]  /*1f30*/  FADD R71, R156, R167 ;  /* 0x000000a79c477221 */ /* 0x008fc60000000000 */
[----:B------:R-:W2:Y:S04]  /*1f40*/  SHFL.BFLY PT, R79, R70, 0x2, 0x1f ;  /* 0x0c401f00464f7f89 */ /* 0x000ea800000e0000 */
[----:B------:R-:W3:Y:S01]  /*1f50*/  SHFL.BFLY PT, R76, R71, 0x2, 0x1f ;  /* 0x0c401f00474c7f89 */ /* 0x000ee200000e0000 */
[----:B0-----:R-:W-:Y:S02]  /*1f60*/  FADD R77, R68, R77 ;  /* 0x0000004d444d7221 */ /* 0x001fe40000000000 */
[----:B-1----:R-:W-:-:S03]  /*1f70*/  FADD R73, R69, R72 ;  /* 0x0000004845497221 */ /* 0x002fc60000000000 */
[----:B------:R-:W0:Y:S01]  /*1f80*/  SHFL.BFLY PT, R72, R77, 0x1, 0x1f ;  /* 0x0c201f004d487f89 */ /* 0x000e2200000e0000 */
[----:B--2---:R-:W-:Y:S02]  /*1f90*/  FADD R79, R70, R79 ;  /* 0x0000004f464f7221 */ /* 0x004fe40000000000 */
[----:B---3--:R-:W-:Y:S01]  /*1fa0*/  FADD R75, R71, R76 ;  /* 0x0000004c474b7221 */ /* 0x008fe20000000000 */
[----:B------:R-:W1:Y:S04]  /*1fb0*/  SHFL.BFLY PT, R74, R73, 0x1, 0x1f ;  /* 0x0c201f00494a7f89 */ /* 0x000e6800000e0000 */
[----:B------:R-:W2:Y:S04]  /*1fc0*/  SHFL.BFLY PT, R76, R79, 0x1, 0x1f ;  /* 0x0c201f004f4c7f89 */ /* 0x000ea800000e0000 */
[----:B------:R-:W3:Y:S01]  /*1fd0*/  SHFL.BFLY PT, R68, R75, 0x1, 0x1f ;  /* 0x0c201f004b447f89 */ /* 0x000ee200000e0000 */
[----:B0-----:R-:W-:-:S03]  /*1fe0*/  FADD R72, R77, R72 ;  /* 0x000000484d487221 */ /* 0x001fc60000000000 */
[----:B------:R-:W-:Y:S01]  /*1ff0*/  BAR.SYNC.DEFER_BLOCKING 0x0 ;  /* 0x0000000000007b1d */ /* 0x000fe20000010000 */
[----:B-1----:R-:W-:Y:S02]  /*2000*/  FADD R74, R73, R74 ;  /* 0x0000004a494a7221 */ /* 0x002fe40000000000 */
[----:B--2---:R-:W-:Y:S02]  /*2010*/  FADD R76, R79, R76 ;  /* 0x0000004c4f4c7221 */ /* 0x004fe40000000000 */
[----:B---3--:R-:W-:Y:S01]  /*2020*/  FADD R70, R75, R68 ;  /* 0x000000444b467221 */ /* 0x008fe20000000000 */
[----:B------:R-:W-:Y:S04]  /*2030*/  @P0 STS [R23+0x2000], R72 ;  /* 0x0020004817000388 */ /* 0x000fe80000000800 */
[----:B------:R-:W-:Y:S04]  /*2040*/  @P0 STS [R23+0x2080], R74 ;  /* 0x0020804a17000388 */ /* 0x000fe80000000800 */
[----:B------:R-:W-:Y:S04]  /*2050*/  @P0 STS [R23+0x2100], R76 ;  /* 0x0021004c17000388 */ /* 0x000fe80000000800 */
[----:B------:R-:W-:Y:S04]  /*2060*/  @P0 STS [R23+0x2180], R70 ;  /* 0x0021804617000388 */ /* 0x000fe80000000800 */
[----:B------:R-:W-:Y:S06]  /*2070*/  BAR.SYNC.DEFER_BLOCKING 0x0 ;  /* 0x0000000000007b1d */ /* 0x000fec0000010000 */
[----:B------:R-:W0:Y:S04]  /*2080*/  @!P2 LDS R34, [R15.X4+0x2000] ;  /* 0x002000000f22a984 */ /* 0x000e280000004800 */
[----:B0-----:R-:W0:Y:S02]  /*2090*/  SHFL.BFLY PT, R69, R34, 0x2, 0x1f ;  /* 0x0c401f0022457f89 */ /* 0x001e2400000e0000 */
[----:B0-----:R-:W-:-:S05]  /*20a0*/  FADD R96, R34, R69 ;  /* 0x0000004522607221 */ /* 0x001fca0000000000 */
[----:B------:R-:W0:Y:S02]  /*20b0*/  SHFL.BFLY PT, R69, R96, 0x1, 0x1f ;  /* 0x0c201f0060457f89 */ /* 0x000e2400000e0000 */
[----:B0-----:R-:W-:-:S05]  /*20c0*/  FADD R98, R96, R69 ;  /* 0x0000004560627221 */ /* 0x001fca0000000000 */
[----:B------:R0:W-:Y:S04]  /*20d0*/  @P0 STS [R15.X4+0x2000], R98 ;  /* 0x002000620f000388 */ /* 0x0001e80000004800 */
[----:B------:R-:W-:Y:S01]  /*20e0*/  BAR.SYNC.DEFER_BLOCKING 0x0 ;  /* 0x0000000000007b1d */ /* 0x000fe20000010000 */
[----:B------:R-:W-:-:S04]  /*20f0*/  IMAD.WIDE R68, R35, 0x2, R116 ;  /* 0x0000000223447825 */ /* 0x000fc800078e0274 */
[----:B------:R-:W-:-:S04]  /*2100*/  IMAD.WIDE R70, R35, 0x2, R114 ;  /* 0x0000000223467825 */ /* 0x000fc800078e0272 */
[----:B------:R-:W-:-:S04]  /*2110*/  IMAD.WIDE R72, R35, 0x2, R112 ;  /* 0x0000000223487825 */ /* 0x000fc800078e0270 */
[----:B------:R-:W-:-:S04]  /*2120*/  IMAD.WIDE R74, R35, 0x2, R40 ;  /* 0x00000002234a7825 */ /* 0x000fc800078e0228 */
[----:B------:R-:W-:-:S04]  /*2130*/  IMAD.WIDE R76, R35, 0x2, R42 ;  /* 0x00000002234c7825 */ /* 0x000fc800078e022a */
[C---:B------:R-:W-:Y:S01]  /*2140*/  IMAD.WIDE R78, R35.reuse, 0x2, R44 ;  /* 0x00000002234e7825 */ /* 0x040fe200078e022c */
[----:B------:R1:W2:Y:S03]  /*2150*/  LDG.E.U16 R103, [R68.64] ;  /* 0x0000000444677981 */ /* 0x0002a6000c1e1500 */
[C---:B------:R-:W-:Y:S01]  /*2160*/  IMAD.WIDE R96, R35.reuse, 0x2, R48 ;  /* 0x0000000223607825 */ /* 0x040fe200078e0230 */
[----:B------:R3:W4:Y:S03]  /*2170*/  LDG.E.U16 R111, [R70.64] ;  /* 0x00000004466f7981 */ /* 0x000726000c1e1500 */
[C---:B0-----:R-:W-:Y:S01]  /*2180*/  IMAD.WIDE R98, R35.reuse, 0x2, R50 ;  /* 0x0000000223627825 */ /* 0x041fe200078e0232 */
[----:B------:R0:W5:Y:S03]  /*2190*/  LDG.E.U16 R137, [R72.64] ;  /* 0x0000000448897981 */ /* 0x000166000c1e1500 */
[C---:B-1----:R-:W-:Y:S01]  /*21a0*/  IMAD.WIDE R68, R35.reuse, 0x2, R46 ;  /* 0x0000000223447825 */ /* 0x042fe200078e022e */
[----:B------:R1:W5:Y:S03]  /*21b0*/  LDG.E.U16 R155, [R74.64] ;  /* 0x000000044a9b7981 */ /* 0x000366000c1e1500 */
[C---:B------:R-:W-:Y:S01]  /*21c0*/  IMAD.WIDE R100, R35.reuse, 0x2, R52 ;  /* 0x0000000223647825 */ /* 0x040fe200078e0234 */
[----:B------:R1:W5:Y:S03]  /*21d0*/  LDG.E.U16 R157, [R76.64] ;  /* 0x000000044c9d7981 */ /* 0x000366000c1e1500 */
[C---:B---3--:R-:W-:Y:S01]  /*21e0*/  IMAD.WIDE R70, R35.reuse, 0x2, R54 ;  /* 0x0000000223467825 */ /* 0x048fe200078e0236 */
[----:B------:R3:W5:Y:S03]  /*21f0*/  LDG.E.U16 R159, [R78.64] ;  /* 0x000000044e9f7981 */ /* 0x000766000c1e1500 */
[C---:B0-----:R-:W-:Y:S01]  /*2200*/  IMAD.WIDE R72, R35.reuse, 0x2, R56 ;  /* 0x0000000223487825 */ /* 0x041fe200078e0238 */
[----:B------:R0:W5:Y:S03]  /*2210*/  LDG.E.U16 R161, [R68.64] ;  /* 0x0000000444a17981 */ /* 0x000166000c1e1500 */
[C---:B-1----:R-:W-:Y:S01]  /*2220*/  IMAD.WIDE R74, R35.reuse, 0x2, R58 ;  /* 0x00000002234a7825 */ /* 0x042fe200078e023a */
[----:B------:R-:W5:Y:S03]  /*2230*/  LDG.E.U16 R97, [R96.64] ;  /* 0x0000000460617981 */ /* 0x000f66000c1e1500 */
[C---:B------:R-:W-:Y:S01]  /*2240*/  IMAD.WIDE R76, R35.reuse, 0x2, R60 ;  /* 0x00000002234c7825 */ /* 0x040fe200078e023c */
[----:B------:R-:W5:Y:S03]  /*2250*/  LDG.E.U16 R99, [R98.64] ;  /* 0x0000000462637981 */ /* 0x000f66000c1e1500 */
[C---:B0-----:R-:W-:Y:S01]  /*2260*/  IMAD.WIDE R68, R35.reuse, 0x2, R62 ;  /* 0x0000000223447825 */ /* 0x041fe200078e023e */
[----:B------:R0:W5:Y:S03]  /*2270*/  LDG.E.U16 R101, [R100.64] ;  /* 0x0000000464657981 */ /* 0x000166000c1e1500 */
[----:B---3--:R-:W-:Y:S01]  /*2280*/  IMAD.WIDE R78, R35, 0x2, R64 ;  /* 0x00000002234e7825 */ /* 0x008fe200078e0240 */
[----:B------:R1:W3:Y:S04]  /*2290*/  LDG.E.U16 R71, [R70.64] ;  /* 0x0000000446477981 */ /* 0x0002e8000c1e1500 */
[----:B------:R-:W3:Y:S04]  /*22a0*/  LDG.E.U16 R73, [R72.64] ;  /* 0x0000000448497981 */ /* 0x000ee8000c1e1500 */
[----:B------:R-:W3:Y:S04]  /*22b0*/  LDG.E.U16 R75, [R74.64] ;  /* 0x000000044a4b7981 */ /* 0x000ee8000c1e1500 */
[----:B------:R-:W3:Y:S04]  /*22c0*/  LDG.E.U16 R77, [R76.64] ;  /* 0x000000044c4d7981 */ /* 0x000ee8000c1e1500 */
[----:B------:R1:W3:Y:S04]  /*22d0*/  LDG.E.U16 R69, [R68.64] ;  /* 0x0000000444457981 */ /* 0x0002e8000c1e1500 */
[----:B------:R-:W3:Y:S01]  /*22e0*/  LDG.E.U16 R79, [R78.64] ;  /* 0x000000044e4f7981 */ /* 0x000ee2000c1e1500 */
[----:B0-----:R-:W-:-:S02]  /*22f0*/  F2FP.BF16.PACK_AB R100, R109, R102 ;  /* 0x000000666d64723e */ /* 0x001fc400000010ff */
[----:B------:R-:W-:Y:S01]  /*2300*/  F2FP.BF16.PACK_AB R102, R163, R108 ;  /* 0x0000006ca366723e */ /* 0x000fe200000010ff */
[----:B------:R-:W-:Y:S01]  /*2310*/  LDS R109, [R24.X4+0x2100] ;  /* 0x00210000186d7984 */ /* 0x000fe20000004800 */
[----:B-1----:R-:W-:-:S03]  /*2320*/  F2FP.BF16.PACK_AB R70, R165, R110 ;  /* 0x0000006ea546723e */ /* 0x002fc600000010ff */
[----:B------:R-:W-:Y:S04]  /*2330*/  LDS R108, [R24.X4+0x2000] ;  /* 0x00200000186c7984 */ /* 0x000fe80000004800 */
[----:B------:R-:W-:Y:S04]  /*2340*/  LDS R110, [R24.X4+0x2080] ;  /* 0x00208000186e7984 */ /* 0x000fe80000004800 */
[----:B------:R-:W0:Y:S04]  /*2350*/  LDS R154, [R24.X4+0x2180] ;  /* 0x00218000189a7984 */ /* 0x000e280000004800 */
[----:B------:R-:W-:Y:S01]  /*2360*/  BAR.SYNC.DEFER_BLOCKING 0x0 ;  /* 0x0000000000007b1d */ /* 0x000fe20000010000 */
[----:B------:R-:W-:Y:S01]  /*2370*/  F2FP.BF16.PACK_AB R156, R167, R156 ;  /* 0x0000009ca79c723e */ /* 0x000fe200000010ff */
[----:B------:R-:W-:-:S02]  /*2380*/  FADD R68, -R105, R136 ;  /* 0x0000008869447221 */ /* 0x000fc40000000100 */
[----:B------:R-:W-:-:S04]  /*2390*/  FADD R67, -R106, R67 ;  /* 0x000000436a437221 */ /* 0x000fc80000000100 */
[----:B------:R-:W-:-:S06]  /*23a0*/  FMUL R67, R67, 1.4426950216293334961 ;  /* 0x3fb8aa3b43437820 */ /* 0x000fcc0000400000 */
[----:B------:R-:W1:Y:S02]  /*23b0*/  MUFU.EX2 R67, R67 ;  /* 0x0000004300437308 */ /* 0x000e640000000800 */
[C---:B-1----:R-:W-:Y:S02]  /*23c0*/  FMUL R82, R67.reuse, R82 ;  /* 0x0000005243527220 */ /* 0x042fe40000400000 */
[C---:B------:R-:W-:Y:S02]  /*23d0*/  FMUL R83, R67.reuse, R83 ;  /* 0x0000005343537220 */ /* 0x040fe40000400000 */
[C---:B------:R-:W-:Y:S02]  /*23e0*/  FMUL R86, R67.reuse, R86 ;  /* 0x0000005643567220 */ /* 0x040fe40000400000 */
[----:B------:R-:W-:Y:S01]  /*23f0*/  FMUL R87, R67, R87 ;  /* 0x0000005743577220 */ /* 0x000fe20000400000 */
[----:B------:R-:W-:-:S04]  /*2400*/  IADD3 R11, R11, 0x20, RZ ;  /* 0x000000200b0b7810 */ /* 0x000fc80007ffe0ff */
[----:B------:R-:W-:Y:S01]  /*2410*/  ISETP.GE.AND P3, PT, R11, c[0x0][0x1d0], PT ;  /* 0x000074000b007a0c */ /* 0x000fe20003f66270 */
[----:B0-----:R-:W-:Y:S01]  /*2420*/  FFMA R39, R67, R39, R154 ;  /* 0x0000002743277223 */ /* 0x001fe2000000009a */
[----:B------:R-:W-:Y:S01]  /*2430*/  MOV R67, R106 ;  /* 0x0000006a00437202 */ /* 0x000fe20000000f00 */
[----:B------:R-:W-:Y:S01]  /*2440*/  IMAD.MOV.U32 R136, RZ, RZ, R105 ;  /* 0x000000ffff887224 */ /* 0x000fe200078e0069 */
[----:B--2---:R-:W-:Y:S04]  /*2450*/  STS.U16 [R4+0x2000], R103 ;  /* 0x0020006704007388 */ /* 0x004fe80000000400 */
[----:B----4-:R-:W-:Y:S04]  /*2460*/  STS.U16 [R4+0x2200], R111 ;  /* 0x0022006f04007388 */ /* 0x010fe80000000400 */
[----:B-----5:R-:W-:Y:S04]  /*2470*/  STS.U16 [R4+0x2400], R137 ;  /* 0x0024008904007388 */ /* 0x020fe80000000400 */
[----:B------:R-:W-:Y:S04]  /*2480*/  STS.U16 [R4+0x2600], R155 ;  /* 0x0026009b04007388 */ /* 0x000fe80000000400 */
[----:B------:R-:W-:Y:S04]  /*2490*/  STS.U16 [R4+0x2800], R157 ;  /* 0x0028009d04007388 */ /* 0x000fe80000000400 */
[----:B------:R-:W-:Y:S04]  /*24a0*/  STS.U16 [R4+0x2a00], R159 ;  /* 0x002a009f04007388 */ /* 0x000fe80000000400 */
[----:B------:R-:W-:Y:S04]  /*24b0*/  STS.U16 [R4+0x2c00], R161 ;  /* 0x002c00a104007388 */ /* 0x000fe80000000400 */
[----:B------:R-:W-:Y:S04]  /*24c0*/  STS.U16 [R4+0x2e00], R97 ;  /* 0x002e006104007388 */ /* 0x000fe80000000400 */
[----:B------:R-:W-:Y:S04]  /*24d0*/  STS.U16 [R4+0x3000], R99 ;  /* 0x0030006304007388 */ /* 0x000fe80000000400 */
[----:B------:R0:W-:Y:S04]  /*24e0*/  STS.U16 [R4+0x3200], R101 ;  /* 0x0032006504007388 */ /* 0x0001e80000000400 */
[----:B---3--:R-:W-:Y:S04]  /*24f0*/  STS.U16 [R4+0x3400], R71 ;  /* 0x0034004704007388 */ /* 0x008fe80000000400 */
[----:B------:R-:W-:Y:S04]  /*2500*/  STS.U16 [R4+0x3600], R73 ;  /* 0x0036004904007388 */ /* 0x000fe80000000400 */
[----:B------:R-:W-:Y:S04]  /*2510*/  STS.U16 [R4+0x3800], R75 ;  /* 0x0038004b04007388 */ /* 0x000fe80000000400 */
[----:B------:R-:W-:Y:S04]  /*2520*/  STS.U16 [R4+0x3a00], R77 ;  /* 0x003a004d04007388 */ /* 0x000fe80000000400 */
[----:B------:R-:W-:Y:S04]  /*2530*/  STS.U16 [R4+0x3c00], R69 ;  /* 0x003c004504007388 */ /* 0x000fe80000000400 */
[----:B------:R-:W-:Y:S04]  /*2540*/  STS.U16 [R4+0x3e00], R79 ;  /* 0x003e004f04007388 */ /* 0x000fe80000000400 */
[----:B------:R-:W-:Y:S04]  /*2550*/  STS [R25+0x4000], R100 ;  /* 0x0040006419007388 */ /* 0x000fe80000000800 */
[----:B------:R1:W-:Y:S04]  /*2560*/  STS [R25+0x4200], R102 ;  /* 0x0042006619007388 */ /* 0x0003e80000000800 */
[----:B------:R-:W-:Y:S04]  /*2570*/  STS [R25+0x4400], R70 ;  /* 0x0044004619007388 */ /* 0x000fe80000000800 */
[----:B------:R-:W-:Y:S04]  /*2580*/  STS [R25+0x4600], R156 ;  /* 0x0046009c19007388 */ /* 0x000fe80000000800 */
[----:B------:R-:W-:Y:S01]  /*2590*/  BAR.SYNC.DEFER_BLOCKING 0x0 ;  /* 0x0000000000007b1d */ /* 0x000fe20000010000 */
[----:B0-----:R-:W-:-:S02]  /*25a0*/  FMUL R101, R68, 1.4426950216293334961 ;  /* 0x3fb8aa3b44657820 */ /* 0x001fc40000400000 */
[----:B------:R-:W-:-:S04]  /*25b0*/  FADD R68, -R104, R125 ;  /* 0x0000007d68447221 */ /* 0x000fc80000000100 */
[----:B-1----:R-:W-:Y:S01]  /*25c0*/  FMUL R102, R68, 1.4426950216293334961 ;  /* 0x3fb8aa3b44667820 */ /* 0x002fe20000400000 */
[----:B------:R-:W-:Y:S04]  /*25d0*/  LDSM.16.M88.4 R96, [R27+0x4000] ;  /* 0x004000001b60783b */ /* 0x000fe80000000200 */
[----:B------:R-:W0:Y:S04]  /*25e0*/  LDSM.16.M88.4 R72, [R28+0x2000] ;  /* 0x002000001c48783b */ /* 0x000e280000000200 */
[----:B------:R-:W1:Y:S01]  /*25f0*/  LDSM.16.M88.4 R76, [R28+0x3000] ;  /* 0x003000001c4c783b */ /* 0x000e620000000200 */
[----:B------:R-:W2:Y:S03]  /*2600*/  MUFU.EX2 R111, R101 ;  /* 0x00000065006f7308 */ /* 0x000ea60000000800 */
[----:B------:R-:W3:Y:S05]  /*2610*/  LDSM.16.M88.4 R68, [R27+0x4400] ;  /* 0x004400001b44783b */ /* 0x000eea0000000200 */
[----:B------:R-:W4:Y:S01]  /*2620*/  MUFU.EX2 R125, R102 ;  /* 0x00000066007d7308 */ /* 0x000f220000000800 */
[----:B------:R-:W-:-:S04]  /*2630*/  FADD R100, -R107, R124 ;  /* 0x0000007c6b647221 */ /* 0x000fc80000000100 */
[----:B------:R-:W-:Y:S02]  /*2640*/  FMUL R100, R100, 1.4426950216293334961 ;  /* 0x3fb8aa3b64647820 */ /* 0x000fe40000400000 */
[C---:B--2---:R-:W-:Y:S02]  /*2650*/  FMUL R88, R111.reuse, R88 ;  /* 0x000000586f587220 */ /* 0x044fe40000400000 */
[----:B------:R2:W5:Y:S01]  /*2660*/  MUFU.EX2 R124, R100 ;  /* 0x00000064007c7308 */ /* 0x0005620000000800 */
[C---:B------:R-:W-:Y:S02]  /*2670*/  FMUL R89, R111.reuse, R89 ;  /* 0x000000596f597220 */ /* 0x040fe40000400000 */
[C---:B------:R-:W-:Y:S02]  /*2680*/  FMUL R92, R111.reuse, R92 ;  /* 0x0000005c6f5c7220 */ /* 0x040fe40000400000 */
[----:B------:R-:W-:Y:S02]  /*2690*/  FMUL R93, R111, R93 ;  /* 0x0000005d6f5d7220 */ /* 0x000fe40000400000 */
[----:B----4-:R-:W-:-:S02]  /*26a0*/  FMUL R90, R125, R90 ;  /* 0x0000005a7d5a7220 */ /* 0x010fc40000400000 */
[C---:B------:R-:W-:Y:S01]  /*26b0*/  FMUL R91, R125.reuse, R91 ;  /* 0x0000005b7d5b7220 */ /* 0x040fe20000400000 */
[----:B--2---:R-:W2:Y:S01]  /*26c0*/  LDSM.16.M88.4 R100, [R8+0x4000] ;  /* 0x004000000864783b */ /* 0x004ea20000000200 */
[C---:B------:R-:W-:Y:S02]  /*26d0*/  FMUL R94, R125.reuse, R94 ;  /* 0x0000005e7d5e7220 */ /* 0x040fe40000400000 */
[----:B------:R-:W-:-:S03]  /*26e0*/  FMUL R95, R125, R95 ;  /* 0x0000005f7d5f7220 */ /* 0x000fc60000400000 */
[C---:B0-----:R-:W-:Y:S08]  /*26f0*/  HMMA.16816.F32.BF16 R88, R96.reuse, R72, R88 ;  /* 0x000000486058723c */ /* 0x041ff00000041858 */
[----:B-1----:R-:W-:Y:S01]  /*2700*/  HMMA.16816.F32.BF16 R92, R96, R76, R92 ;  /* 0x0000004c605c723c */ /* 0x002fe2000004185c */
[----:B------:R-:W0:Y:S01]  /*2710*/  LDSM.16.M88.4 R96, [R8+0x4400] ;  /* 0x004400000860783b */ /* 0x000e220000000200 */
[----:B-----5:R-:W-:-:S02]  /*2720*/  FMUL R80, R124, R80 ;  /* 0x000000507c507220 */ /* 0x020fc40000400000 */
[C---:B------:R-:W-:Y:S02]  /*2730*/  FMUL R81, R124.reuse, R81 ;  /* 0x000000517c517220 */ /* 0x040fe40000400000 */
[C---:B------:R-:W-:Y:S02]  /*2740*/  FMUL R84, R124.reuse, R84 ;  /* 0x000000547c547220 */ /* 0x040fe40000400000 */
[----:B------:R-:W-:-:S03]  /*2750*/  FMUL R85, R124, R85 ;  /* 0x000000557c557220 */ /* 0x000fc60000400000 */
[C---:B---3--:R-:W-:Y:S08]  /*2760*/  HMMA.16816.F32.BF16 R80, R68.reuse, R72, R80 ;  /* 0x000000484450723c */ /* 0x048ff00000041850 */
[----:B------:R-:W-:Y:S01]  /*2770*/  HMMA.16816.F32.BF16 R68, R68, R76, R84 ;  /* 0x0000004c4444723c */ /* 0x000fe20000041854 */
[----:B------:R-:W-:Y:S01]  /*2780*/  FFMA R17, R125, R17, R110 ;  /* 0x000000117d117223 */ /* 0x000fe2000000006e */
[----:B------:R-:W-:Y:S01]  /*2790*/  MOV R125, R104 ;  /* 0x00000068007d7202 */ /* 0x000fe20000000f00 */
[----:B------:R-:W-:-:S02]  /*27a0*/  FFMA R66, R124, R66, R109 ;  /* 0x000000427c427223 */ /* 0x000fc4000000006d */
[----:B------:R-:W-:-:S03]  /*27b0*/  FFMA R13, R111, R13, R108 ;  /* 0x0000000d6f0d7223 */ /* 0x000fc6000000006c */
[----:B--2---:R-:W-:Y:S01]  /*27c0*/  HMMA.16816.F32.BF16 R88, R100, R74, R88 ;  /* 0x0000004a6458723c */ /* 0x004fe20000041858 */
[----:B------:R-:W-:-:S07]  /*27d0*/  IMAD.MOV.U32 R124, RZ, RZ, R107 ;  /* 0x000000ffff7c7224 */ /* 0x000fce00078e006b */
[-C--:B------:R-:W-:Y:S08]  /*27e0*/  HMMA.16816.F32.BF16 R92, R100, R78.reuse, R92 ;  /* 0x0000004e645c723c */ /* 0x080ff0000004185c */
[C---:B0-----:R-:W-:Y:S07]  /*27f0*/  HMMA.16816.F32.BF16 R84, R96.reuse, R78, R68 ;  /* 0x0000004e6054723c */ /* 0x041fee0000041844 */
[----:B------:R-:W-:Y:S01]  /*2800*/  MOV R68, 0x20 ;  /* 0x0000002000447802 */ /* 0x000fe20000000f00 */
[----:B------:R-:W-:Y:S04]  /*2810*/  HMMA.16816.F32.BF16 R80, R96, R74, R80 ;  /* 0x0000004a6050723c */ /* 0x000fe80000041850 */
[----:B------:R-:W-:-:S02]  /*2820*/  IMAD R35, R68, c[0x0][0x1b4], R35 ;  /* 0x00006d0044237a24 */ /* 0x000fc400078e0223 */
[----:B------:R-:W-:Y:S01]  /*2830*/  IMAD R31, R68, c[0x0][0x1a4], R31 ;  /* 0x00006900441f7a24 */ /* 0x000fe200078e021f */
[----:B------:R-:W-:Y:S01]  /*2840*/  @P3 CALL.REL.NOINC `(.L_x_0) ;  /* 0x0000001000003944 */ /* 0x000fe20003c00000 */
[----:B------:R-:W-:Y:S05]  /*2850*/  BRA `(.L_x_1) ;  /* 0xffffec4000007947 */ /* 0x000fea000383ffff */
.L_x_0:
[C---:B------:R-:W-:Y:S01]  /*2860*/  IMAD R4, R9.reuse, 0x8, R22 ;  /* 0x0000000809047824 */ /* 0x040fe200078e0216 */
[-C--:B------:R-:W-:Y:S01]  /*2870*/  LEA R28, P2, R12, R3.reuse, 0x1 ;  /* 0x000000030c1c7211 */ /* 0x080fe200078408ff */
[----:B------:R-:W-:Y:S01]  /*2880*/  IMAD.MOV.U32 R61, RZ, RZ, R17 ;  /* 0x000000ffff3d7224 */ /* 0x000fe200078e0011 */
[----:B------:R-:W-:Y:S01]  /*2890*/  LEA R30, P0, R10, R3, 0x1 ;  /* 0x000000030a1e7211 */ /* 0x000fe200078008ff */
[----:B------:R-:W-:Y:S01]  /*28a0*/  BAR.SYNC.DEFER_BLOCKING 0x0 ;  /* 0x0000000000007b1d */ /* 0x000fe20000010000 */
[C---:B------:R-:W-:Y:S01]  /*28b0*/  LEA R8, R9.reuse, R4, 0x3 ;  /* 0x0000000409087211 */ /* 0x040fe200078e18ff */
[----:B------:R-:W-:Y:S01]  /*28c0*/  IMAD.IADD R19, R24, 0x1, R19 ;  /* 0x0000000118137824 */ /* 0x000fe200078e0213 */
[-C--:B------:R-:W-:Y:S02]  /*28d0*/  LEA.HI.X.SX32 R29, R12, R7.reuse, 0x1, P2 ;  /* 0x000000070c1d7211 */ /* 0x080fe400010f0eff */
[----:B------:R-:W-:Y:S01]  /*28e0*/  LEA.HI.X.SX32 R31, R10, R7, 0x1, P0 ;  /* 0x000000070a1f7211 */ /* 0x000fe200000f0eff */
[----:B------:R-:W-:Y:S01]  /*28f0*/  IMAD R12, R9, 0x8, R8 ;  /* 0x00000008090c7824 */ /* 0x000fe200078e0208 */
[----:B------:R-:W-:-:S02]  /*2900*/  LEA R26, P3, R14, R3, 0x1 ;  /* 0x000000030e1a7211 */ /* 0x000fc400078608ff */
[----:B------:R-:W-:Y:S02]  /*2910*/  LEA R32, P0, R16, R3, 0x1 ;  /* 0x0000000310207211 */ /* 0x000fe400078008ff */
[C---:B------:R-:W-:Y:S02]  /*2920*/  LEA R38, R9.reuse, R12, 0x3 ;  /* 0x0000000c09267211 */ /* 0x040fe400078e18ff */
[-C--:B------:R-:W-:Y:S02]  /*2930*/  LEA.HI.X.SX32 R27, R14, R7.reuse, 0x1, P3 ;  /* 0x000000070e1b7211 */ /* 0x080fe400018f0eff */
[----:B------:R-:W-:Y:S01]  /*2940*/  LEA.HI.X.SX32 R33, R16, R7, 0x1, P0 ;  /* 0x0000000710217211 */ /* 0x000fe200000f0eff */
[----:B------:R-:W-:Y:S01]  /*2950*/  IMAD R16, R9, 0x8, R38 ;  /* 0x0000000809107824 */ /* 0x000fe200078e0226 */
[-C--:B------:R-:W-:Y:S02]  /*2960*/  LEA R14, P2, R18, R3.reuse, 0x1 ;  /* 0x00000003120e7211 */ /* 0x080fe400078408ff */
[----:B------:R-:W-:-:S02]  /*2970*/  LEA R10, P3, R20, R3, 0x1 ;  /* 0x00000003140a7211 */ /* 0x000fc400078608ff */
[----:B------:R-:W-:Y:S02]  /*2980*/  LEA.HI.X.SX32 R15, R18, R7, 0x1, P2 ;  /* 0x00000007120f7211 */ /* 0x000fe400010f0eff */
[----:B------:R-:W-:Y:S02]  /*2990*/  LEA R34, P2, R4, R3, 0x1 ;  /* 0x0000000304227211 */ /* 0x000fe400078408ff */
[C---:B------:R-:W-:Y:S02]  /*29a0*/  LEA R18, R9.reuse, R16, 0x3 ;  /* 0x0000001009127211 */ /* 0x040fe400078e18ff */
[-C--:B------:R-:W-:Y:S02]  /*29b0*/  LEA.HI.X.SX32 R11, R20, R7.reuse, 0x1, P3 ;  /* 0x00000007140b7211 */ /* 0x080fe400018f0eff */
[----:B------:R-:W-:Y:S01]  /*29c0*/  LEA.HI.X.SX32 R35, R4, R7, 0x1, P2 ;  /* 0x0000000704237211 */ /* 0x000fe200010f0eff */
[----:B------:R-:W-:Y:S01]  /*29d0*/  IMAD R4, R9, 0x8, R18 ;  /* 0x0000000809047824 */ /* 0x000fe200078e0212 */
[----:B------:R-:W-:-:S02]  /*29e0*/  LEA R36, P0, R22, R3, 0x1 ;  /* 0x0000000316247211 */ /* 0x000fc400078008ff */
[----:B------:R-:W-:Y:S02]  /*29f0*/  LEA R20, P3, R8, R3, 0x1 ;  /* 0x0000000308147211 */ /* 0x000fe400078608ff */
[-C--:B------:R-:W-:Y:S02]  /*2a00*/  LEA.HI.X.SX32 R37, R22, R7.reuse, 0x1, P0 ;  /* 0x0000000716257211 */ /* 0x080fe400000f0eff */
[----:B------:R-:W-:Y:S02]  /*2a10*/  LEA.HI.X.SX32 R21, R8, R7, 0x1, P3 ;  /* 0x0000000708157211 */ /* 0x000fe400018f0eff */
[-C--:B------:R-:W-:Y:S02]  /*2a20*/  LEA R22, P3, R16, R3.reuse, 0x1 ;  /* 0x0000000310167211 */ /* 0x080fe400078608ff */
[----:B------:R-:W-:Y:S02]  /*2a30*/  LEA R48, R9, R4, 0x3 ;  /* 0x0000000409307211 */ /* 0x000fe400078e18ff */
[----:B------:R-:W-:-:S02]  /*2a40*/  LEA R40, P2, R38, R3, 0x1 ;  /* 0x0000000326287211 */ /* 0x000fc400078408ff */
[----:B------:R-:W-:Y:S01]  /*2a50*/  LEA.HI.X.SX32 R23, R16, R7, 0x1, P3 ;  /* 0x0000000710177211 */ /* 0x000fe200018f0eff */
[----:B------:R-:W-:Y:S01]  /*2a60*/  IMAD R16, R9, 0x8, R48 ;  /* 0x0000000809107824 */ /* 0x000fe200078e0230 */
[----:B------:R-:W-:Y:S02]  /*2a70*/  LEA R42, P0, R12, R3, 0x1 ;  /* 0x000000030c2a7211 */ /* 0x000fe400078008ff */
[----:B------:R-:W-:Y:S02]  /*2a80*/  LEA.HI.X.SX32 R41, R38, R7, 0x1, P2 ;  /* 0x0000000726297211 */ /* 0x000fe400010f0eff */
[----:B------:R-:W-:Y:S02]  /*2a90*/  MOV R56, R13 ;  /* 0x0000000d00387202 */ /* 0x000fe40000000f00 */
[----:B------:R-:W-:Y:S02]  /*2aa0*/  LEA R44, P2, R4, R3, 0x1 ;  /* 0x00000003042c7211 */ /* 0x000fe400078408ff */
[----:B------:R-:W-:-:S02]  /*2ab0*/  LEA.HI.X.SX32 R43, R12, R7, 0x1, P0 ;  /* 0x000000070c2b7211 */ /* 0x000fc400000f0eff */
[-C--:B------:R-:W-:Y:S02]  /*2ac0*/  LEA R46, P0, R18, R3.reuse, 0x1 ;  /* 0x00000003122e7211 */ /* 0x080fe400078008ff */
[-C--:B------:R-:W-:Y:S02]  /*2ad0*/  LEA R8, P3, R48, R3.reuse, 0x1 ;  /* 0x0000000330087211 */ /* 0x080fe400078608ff */
[----:B------:R-:W-:Y:S01]  /*2ae0*/  LEA R12, P4, R16, R3, 0x1 ;  /* 0x00000003100c7211 */ /* 0x000fe200078808ff */
[----:B------:R-:W-:Y:S01]  /*2af0*/  FMUL R3, R56, 8388608 ;  /* 0x4b00000038037820 */ /* 0x000fe20000400000 */
[-C--:B------:R-:W-:Y:S01]  /*2b00*/  LEA.HI.X.SX32 R45, R4, R7.reuse, 0x1, P2 ;  /* 0x00000007042d7211 */ /* 0x080fe200010f0eff */
[----:B------:R-:W-:Y:S01]  /*2b10*/  FMUL R4, R61, 8388608 ;  /* 0x4b0000003d047820 */ /* 0x000fe20000400000 */
[----:B------:R-:W-:Y:S02]  /*2b20*/  FSETP.GEU.AND P2, PT, R56, 1.175494350822287508e-38, PT ;  /* 0x008000003800780b */ /* 0x000fe40003f4e000 */
[----:B------:R-:W-:-:S02]  /*2b30*/  LEA.HI.X.SX32 R9, R48, R7, 0x1, P3 ;  /* 0x0000000730097211 */ /* 0x000fc400018f0eff */
[----:B------:R-:W-:Y:S02]  /*2b40*/  FSEL R65, R3, R56, !P2 ;  /* 0x0000003803417208 */ /* 0x000fe40005000000 */
[----:B------:R-:W-:Y:S02]  /*2b50*/  FSETP.GEU.AND P3, PT, R61, 1.175494350822287508e-38, PT ;  /* 0x008000003d00780b */ /* 0x000fe40003f6e000 */
[-C--:B------:R-:W-:Y:S02]  /*2b60*/  LEA.HI.X.SX32 R47, R18, R7.reuse, 0x1, P0 ;  /* 0x00000007122f7211 */ /* 0x080fe400000f0eff */
[----:B------:R-:W-:Y:S01]  /*2b70*/  LEA.HI.X.SX32 R13, R16, R7, 0x1, P4 ;  /* 0x00000007100d7211 */ /* 0x000fe200020f0eff */
[C---:B------:R-:W-:Y:S01]  /*2b80*/  FMUL R7, R66.reuse, 8388608 ;  /* 0x4b00000042077820 */ /* 0x040fe20000400000 */
[----:B------:R-:W-:Y:S02]  /*2b90*/  IADD3 R3, R65, -0x3f3504f3, RZ ;  /* 0xc0cafb0d41037810 */ /* 0x000fe40007ffe0ff */
[----:B------:R-:W-:-:S02]  /*2ba0*/  FSETP.GEU.AND P4, PT, R66, 1.175494350822287508e-38, PT ;  /* 0x008000004200780b */ /* 0x000fc40003f8e000 */
[----:B------:R-:W-:Y:S02]  /*2bb0*/  MOV R50, R39 ;  /* 0x0000002700327202 */ /* 0x000fe40000000f00 */
[----:B------:R-:W-:Y:S02]  /*2bc0*/  FSEL R64, R4, R61, !P3 ;  /* 0x0000003d04407208 */ /* 0x000fe40005800000 */
[----:B------:R-:W-:Y:S02]  /*2bd0*/  LOP3.LUT R4, R3, 0xff800000, RZ, 0xc0, !PT ;  /* 0xff80000003047812 */ /* 0x000fe400078ec0ff */
[----:B------:R-:W-:Y:S01]  /*2be0*/  FSEL R68, R7, R66, !P4 ;  /* 0x0000004207447208 */ /* 0x000fe20006000000 */
[----:B------:R-:W-:Y:S01]  /*2bf0*/  FMUL R7, R50, 8388608 ;  /* 0x4b00000032077820 */ /* 0x000fe20000400000 */
[----:B------:R-:W-:Y:S01]  /*2c00*/  IADD3 R3, R64, -0x3f3504f3, RZ ;  /* 0xc0cafb0d40037810 */ /* 0x000fe20007ffe0ff */
[----:B------:R0:W1:Y:S01]  /*2c10*/  I2F R16, R4 ;  /* 0x0000000400107306 */ /* 0x0000620000201400 */
[----:B------:R-:W-:-:S02]  /*2c20*/  FSETP.GEU.AND P5, PT, R50, 1.175494350822287508e-38, PT ;  /* 0x008000003200780b */ /* 0x000fc40003fae000 */
[----:B------:R-:W-:Y:S02]  /*2c30*/  LOP3.LUT R17, R3, 0xff800000, RZ, 0xc0, !PT ;  /* 0xff80000003117812 */ /* 0x000fe400078ec0ff */
[----:B------:R-:W-:Y:S02]  /*2c40*/  IADD3 R3, R68, -0x3f3504f3, RZ ;  /* 0xc0cafb0d44037810 */ /* 0x000fe40007ffe0ff */
[----:B------:R-:W-:Y:S01]  /*2c50*/  FSEL R67, R7, R50, !P5 ;  /* 0x0000003207437208 */ /* 0x000fe20006800000 */
[----:B------:R2:W3:Y:S01]  /*2c60*/  I2F R18, R17 ;  /* 0x0000001100127306 */ /* 0x0004e20000201400 */
[----:B------:R-:W-:Y:S01]  /*2c70*/  FSETP.GT.AND P0, PT, |R50|, 8.50705917302346158658e+37, PT ;  /* 0x7e8000003200780b */ /* 0x000fe20003f04200 */
[----:B0-----:R-:W-:Y:S01]  /*2c80*/  IMAD.IADD R4, R65, 0x1, -R4 ;  /* 0x0000000141047824 */ /* 0x001fe200078e0a04 */
[----:B------:R-:W-:Y:S02]  /*2c90*/  LOP3.LUT R25, R3, 0xff800000, RZ, 0xc0, !PT ;  /* 0xff80000003197812 */ /* 0x000fe400078ec0ff */
[----:B------:R-:W-:Y:S01]  /*2ca0*/  IADD3 R7, R67, -0x3f3504f3, RZ ;  /* 0xc0cafb0d43077810 */ /* 0x000fe20007ffe0ff */
[----:B------:R-:W-:Y:S01]  /*2cb0*/  FADD R4, R4, -1 ;  /* 0xbf80000004047421 */ /* 0x000fe20000000000 */
[----:B------:R-:W-:Y:S01]  /*2cc0*/  FSEL R3, RZ, -23, P2 ;  /* 0xc1b80000ff037808 */ /* 0x000fe20001000000 */
[----:B------:R-:W0:Y:S01]  /*2cd0*/  I2F R39, R25 ;  /* 0x0000001900277306 */ /* 0x000e220000201400 */
[----:B------:R-:W-:-:S02]  /*2ce0*/  FSETP.GEU.AND P2, PT, |R50|, 1.175494350822287508e-38, PT ;  /* 0x008000003200780b */ /* 0x000fc40003f4e200 */
[----:B------:R-:W-:Y:S01]  /*2cf0*/  LOP3.LUT R48, R7, 0xff800000, RZ, 0xc0, !PT ;  /* 0xff80000007307812 */ /* 0x000fe200078ec0ff */
[----:B-1----:R-:W-:Y:S01]  /*2d00*/  FFMA.FTZ R3, R16, 1.1920928955078125e-07, R3 ;  /* 0x3400000010037823 */ /* 0x002fe20000010003 */
[----:B------:R-:W-:Y:S01]  /*2d10*/  FSEL R7, RZ, -23, P3 ;  /* 0xc1b80000ff077808 */ /* 0x000fe20001800000 */
[----:B------:R-:W-:Y:S01]  /*2d20*/  @P0 FMUL R50, R50, 0.25 ;  /* 0x3e80000032320820 */ /* 0x000fe20000400000 */
[----:B------:R-:W-:Y:S01]  /*2d30*/  FSETP.GT.AND P3, PT, |R66|, 8.50705917302346158658e+37, PT ;  /* 0x7e8000004200780b */ /* 0x000fe20003f64200 */
[----:B------:R-:W-:Y:S01]  /*2d40*/  @P0 FMUL R87, R87, 0.25 ;  /* 0x3e80000057570820 */ /* 0x000fe20000400000 */
[----:B------:R-:W-:Y:S01]  /*2d50*/  FSEL R38, RZ, -23, P5 ;  /* 0xc1b80000ff267808 */ /* 0x000fe20002800000 */
[----:B------:R-:W-:Y:S01]  /*2d60*/  @P0 FMUL R86, R86, 0.25 ;  /* 0x3e80000056560820 */ /* 0x000fe20000400000 */
[----:B------:R-:W-:Y:S01]  /*2d70*/  FSEL R16, RZ, -23, P4 ;  /* 0xc1b80000ff107808 */ /* 0x000fe20002000000 */
[----:B------:R-:W-:Y:S01]  /*2d80*/  @P0 FMUL R83, R83, 0.25 ;  /* 0x3e80000053530820 */ /* 0x000fe20000400000 */
[----:B------:R-:W-:Y:S01]  /*2d90*/  FSETP.GEU.AND P5, PT, |R56|, 1.175494350822287508e-38, PT ;  /* 0x008000003800780b */ /* 0x000fe20003fae200 */
[----:B------:R-:W-:Y:S01]  /*2da0*/  @P0 FMUL R82, R82, 0.25 ;  /* 0x3e80000052520820 */ /* 0x000fe20000400000 */
[----:B------:R-:W-:Y:S01]  /*2db0*/  FSETP.GT.AND P0, PT, |R56|, 8.50705917302346158658e+37, PT ;  /* 0x7e8000003800780b */ /* 0x000fe20003f04200 */
[----:B------:R-:W-:Y:S01]  /*2dc0*/  @!P2 FMUL R50, R50, 16777216 ;  /* 0x4b8000003232a820 */ /* 0x000fe20000400000 */
[----:B------:R-:W-:Y:S01]  /*2dd0*/  FSETP.GEU.AND P4, PT, |R66|, 1.175494350822287508e-38, PT ;  /* 0x008000004200780b */ /* 0x000fe20003f8e200 */
[----:B------:R-:W-:Y:S01]  /*2de0*/  @!P2 FMUL R87, R87, 16777216 ;  /* 0x4b8000005757a820 */ /* 0x000fe20000400000 */
[----:B------:R1:W4:Y:S01]  /*2df0*/  I2F R49, R48 ;  /* 0x0000003000317306 */ /* 0x0003220000201400 */
[----:B------:R-:W-:Y:S01]  /*2e00*/  @!P2 FMUL R86, R86, 16777216 ;  /* 0x4b8000005656a820 */ /* 0x000fe20000400000 */
[----:B------:R-:W-:Y:S01]  /*2e10*/  MOV R62, 0x3dc6b27f ;  /* 0x3dc6b27f003e7802 */ /* 0x000fe20000000f00 */
[----:B------:R-:W-:Y:S01]  /*2e20*/  @!P2 FMUL R83, R83, 16777216 ;  /* 0x4b8000005353a820 */ /* 0x000fe20000400000 */
[----:B--2---:R-:W-:Y:S01]  /*2e30*/  IADD3 R17, R64, -R17, RZ ;  /* 0x8000001140117210 */ /* 0x004fe20007ffe0ff */
[----:B------:R-:W-:Y:S01]  /*2e40*/  @!P2 FMUL R82, R82, 16777216 ;  /* 0x4b8000005252a820 */ /* 0x000fe20000400000 */
[----:B------:R-:W-:Y:S01]  /*2e50*/  FSETP.GT.AND P2, PT, |R61|, 8.50705917302346158658e+37, PT ;  /* 0x7e8000003d00780b */ /* 0x000fe20003f44200 */
[----:B---3--:R-:W-:-:S02]  /*2e60*/  FFMA.FTZ R18, R18, 1.1920928955078125e-07, R7 ;  /* 0x3400000012127823 */ /* 0x008fc40000010007 */
[----:B------:R-:W-:Y:S01]  /*2e70*/  @P3 FMUL R66, R66, 0.25 ;  /* 0x3e80000042423820 */ /* 0x000fe20000400000 */
[----:B------:R-:W2:Y:S01]  /*2e80*/  MUFU.RCP R7, R50 ;  /* 0x0000003200077308 */ /* 0x000ea20000001000 */
[----:B------:R-:W-:Y:S01]  /*2e90*/  @P3 FMUL R85, R85, 0.25 ;  /* 0x3e80000055553820 */ /* 0x000fe20000400000 */
[----:B-1----:R-:W-:Y:S01]  /*2ea0*/  IADD3 R48, R67, -R48, RZ ;  /* 0x8000003043307210 */ /* 0x002fe20007ffe0ff */
[----:B------:R-:W-:Y:S02]  /*2eb0*/  @P3 FMUL R84, R84, 0.25 ;  /* 0x3e80000054543820 */ /* 0x000fe40000400000 */
[----:B------:R-:W-:Y:S02]  /*2ec0*/  @P3 FMUL R81, R81, 0.25 ;  /* 0x3e80000051513820 */ /* 0x000fe40000400000 */
[----:B------:R-:W-:Y:S01]  /*2ed0*/  @P3 FMUL R80, R80, 0.25 ;  /* 0x3e80000050503820 */ /* 0x000fe20000400000 */
[----:B------:R-:W-:Y:S01]  /*2ee0*/  FSETP.GEU.AND P3, PT, |R61|, 1.175494350822287508e-38, PT ;  /* 0x008000003d00780b */ /* 0x000fe20003f6e200 */
[----:B------:R-:W-:-:S02]  /*2ef0*/  @P0 FMUL R56, R56, 0.25 ;  /* 0x3e80000038380820 */ /* 0x000fc40000400000 */
[----:B------:R-:W-:Y:S02]  /*2f00*/  @P2 FMUL R61, R61, 0.25 ;  /* 0x3e8000003d3d2820 */ /* 0x000fe40000400000 */
[----:B------:R-:W-:Y:S02]  /*2f10*/  @!P5 FMUL R56, R56, 16777216 ;  /* 0x4b8000003838d820 */ /* 0x000fe40000400000 */
[----:B------:R-:W-:Y:S02]  /*2f20*/  @!P4 FMUL R66, R66, 16777216 ;  /* 0x4b8000004242c820 */ /* 0x000fe40000400000 */
[----:B0-----:R-:W-:Y:S02]  /*2f30*/  FFMA.FTZ R39, R39, 1.1920928955078125e-07, R16 ;  /* 0x3400000027277823 */ /* 0x001fe40000010010 */
[----:B----4-:R-:W-:Y:S01]  /*2f40*/  FFMA.FTZ R49, R49, 1.1920928955078125e-07, R38 ;  /* 0x3400000031317823 */ /* 0x010fe20000010026 */
[----:B------:R-:W0:Y:S01]  /*2f50*/  MUFU.RCP R50, R66 ;  /* 0x0000004200327308 */ /* 0x000e220000001000 */
[----:B------:R-:W-:-:S02]  /*2f60*/  @!P3 FMUL R61, R61, 16777216 ;  /* 0x4b8000003d3db820 */ /* 0x000fc40000400000 */
[C---:B--2---:R-:W-:Y:S02]  /*2f70*/  FMUL R16, R7.reuse, R87 ;  /* 0x0000005707107220 */ /* 0x044fe40000400000 */
[C---:B------:R-:W-:Y:S02]  /*2f80*/  FMUL R38, R7.reuse, R86 ;  /* 0x0000005607267220 */ /* 0x040fe40000400000 */
[C---:B------:R-:W-:Y:S01]  /*2f90*/  FMUL R53, R7.reuse, R83 ;  /* 0x0000005307357220 */ /* 0x040fe20000400000 */
[----:B------:R-:W1:Y:S01]  /*2fa0*/  MUFU.RCP R56, R56 ;  /* 0x0000003800387308 */ /* 0x000e620000001000 */
[----:B------:R-:W-:Y:S02]  /*2fb0*/  FMUL R55, R7, R82 ;  /* 0x0000005207377220 */ /* 0x000fe40000400000 */
[----:B------:R-:W-:Y:S01]  /*2fc0*/  @P0 FMUL R93, R93, 0.25 ;  /* 0x3e8000005d5d0820 */ /* 0x000fe20000400000 */
[----:B------:R-:W-:Y:S01]  /*2fd0*/  F2FP.BF16.PACK_AB R53, R16, R53 ;  /* 0x000000351035723e */ /* 0x000fe200000010ff */
[----:B------:R-:W-:Y:S01]  /*2fe0*/  @P0 FMUL R92, R92, 0.25 ;  /* 0x3e8000005c5c0820 */ /* 0x000fe20000400000 */
[----:B------:R-:W-:Y:S01]  /*2ff0*/  F2FP.BF16.PACK_AB R38, R38, R55 ;  /* 0x000000372626723e */ /* 0x000fe200000010ff */
[----:B------:R-:W-:Y:S01]  /*3000*/  @P0 FMUL R89, R89, 0.25 ;  /* 0x3e80000059590820 */ /* 0x000fe20000400000 */
[----:B------:R-:W2:Y:S01]  /*3010*/  MUFU.RCP R7, R61 ;  /* 0x0000003d00077308 */ /* 0x000ea20000001000 */
[----:B------:R-:W-:Y:S01]  /*3020*/  @P0 FMUL R88, R88, 0.25 ;  /* 0x3e80000058580820 */ /* 0x000fe20000400000 */
[----:B------:R-:W-:Y:S01]  /*3030*/  LOP3.LUT R55, R19, 0x20, RZ, 0x3c, !PT ;  /* 0x0000002013377812 */ /* 0x000fe200078e3cff */
[----:B------:R-:W-:Y:S01]  /*3040*/  @P2 FMUL R95, R95, 0.25 ;  /* 0x3e8000005f5f2820 */ /* 0x000fe20000400000 */
[----:B------:R-:W-:Y:S01]  /*3050*/  LOP3.LUT R16, R19, 0x40, RZ, 0x3c, !PT ;  /* 0x0000004013107812 */ /* 0x000fe200078e3cff */
[----:B------:R-:W-:Y:S01]  /*3060*/  @P2 FMUL R94, R94, 0.25 ;  /* 0x3e8000005e5e2820 */ /* 0x000fe20000400000 */
[----:B------:R-:W-:Y:S01]  /*3070*/  ISETP.GE.U32.AND P0, PT, R67, 0x7f800000, PT ;  /* 0x7f8000004300780c */ /* 0x000fe20003f06070 */
[----:B------:R-:W-:-:S02]  /*3080*/  @P2 FMUL R91, R91, 0.25 ;  /* 0x3e8000005b5b2820 */ /* 0x000fc40000400000 */
[----:B------:R-:W-:Y:S01]  /*3090*/  @P2 FMUL R90, R90, 0.25 ;  /* 0x3e8000005a5a2820 */ /* 0x000fe20000400000 */
[----:B------:R-:W-:Y:S01]  /*30a0*/  ISETP.GE.U32.AND P2, PT, R65, 0x7f800000, PT ;  /* 0x7f8000004100780c */ /* 0x000fe20003f46070 */
[----:B------:R-:W-:Y:S02]  /*30b0*/  @!P4 FMUL R85, R85, 16777216 ;  /* 0x4b8000005555c820 */ /* 0x000fe40000400000 */
[----:B------:R-:W-:Y:S02]  /*30c0*/  @!P4 FMUL R84, R84, 16777216 ;  /* 0x4b8000005454c820 */ /* 0x000fe40000400000 */
[----:B------:R-:W-:Y:S02]  /*30d0*/  @!P4 FMUL R81, R81, 16777216 ;  /* 0x4b8000005151c820 */ /* 0x000fe40000400000 */
[----:B------:R-:W-:Y:S01]  /*30e0*/  @!P4 FMUL R80, R80, 16777216 ;  /* 0x4b8000005050c820 */ /* 0x000fe20000400000 */
[----:B------:R-:W-:Y:S01]  /*30f0*/  ISETP.GE.U32.AND P4, PT, R68, 0x7f800000, PT ;  /* 0x7f8000004400780c */ /* 0x000fe20003f86070 */
[----:B------:R-:W-:-:S02]  /*3100*/  @!P5 FMUL R93, R93, 16777216 ;  /* 0x4b8000005d5dd820 */ /* 0x000fc40000400000 */
[----:B------:R-:W-:Y:S02]  /*3110*/  @!P5 FMUL R92, R92, 16777216 ;  /* 0x4b8000005c5cd820 */ /* 0x000fe40000400000 */
[----:B------:R-:W-:Y:S02]  /*3120*/  @!P5 FMUL R89, R89, 16777216 ;  /* 0x4b8000005959d820 */ /* 0x000fe40000400000 */
[----:B------:R-:W-:Y:S01]  /*3130*/  @!P5 FMUL R88, R88, 16777216 ;  /* 0x4b8000005858d820 */ /* 0x000fe20000400000 */
[----:B------:R-:W-:Y:S01]  /*3140*/  ISETP.GE.U32.AND P5, PT, R64, 0x7f800000, PT ;  /* 0x7f8000004000780c */ /* 0x000fe20003fa6070 */
[----:B------:R-:W-:Y:S02]  /*3150*/  @!P3 FMUL R95, R95, 16777216 ;  /* 0x4b8000005f5fb820 */ /* 0x000fe40000400000 */
[----:B------:R-:W-:Y:S02]  /*3160*/  @!P3 FMUL R94, R94, 16777216 ;  /* 0x4b8000005e5eb820 */ /* 0x000fe40000400000 */
[----:B------:R-:W-:-:S02]  /*3170*/  @!P3 FMUL R91, R91, 16777216 ;  /* 0x4b8000005b5bb820 */ /* 0x000fc40000400000 */
[----:B------:R-:W-:Y:S01]  /*3180*/  @!P3 FMUL R90, R90, 16777216 ;  /* 0x4b8000005a5ab820 */ /* 0x000fe20000400000 */
[----:B------:R-:W-:Y:S01]  /*3190*/  FSETP.NEU.AND P3, PT, R65, RZ, PT ;  /* 0x000000ff4100720b */ /* 0x000fe20003f6d000 */
[C---:B0-----:R-:W-:Y:S02]  /*31a0*/  FMUL R51, R50.reuse, R85 ;  /* 0x0000005532337220 */ /* 0x041fe40000400000 */
[C---:B------:R-:W-:Y:S02]  /*31b0*/  FMUL R52, R50.reuse, R84 ;  /* 0x0000005432347220 */ /* 0x040fe40000400000 */
[C---:B------:R-:W-:Y:S02]  /*31c0*/  FMUL R54, R50.reuse, R81 ;  /* 0x0000005132367220 */ /* 0x040fe40000400000 */
[----:B------:R-:W-:Y:S02]  /*31d0*/  FMUL R57, R50, R80 ;  /* 0x0000005032397220 */ /* 0x000fe40000400000 */
[C---:B-1----:R-:W-:Y:S01]  /*31e0*/  FMUL R58, R56.reuse, R93 ;  /* 0x0000005d383a7220 */ /* 0x042fe20000400000 */
[----:B------:R-:W-:Y:S01]  /*31f0*/  F2FP.BF16.PACK_AB R51, R51, R54 ;  /* 0x000000363333723e */ /* 0x000fe200000010ff */
[----:B------:R-:W-:Y:S01]  /*3200*/  FMUL R59, R56, R92 ;  /* 0x0000005c383b7220 */ /* 0x000fe20000400000 */
[----:B------:R-:W-:Y:S01]  /*3210*/  F2FP.BF16.PACK_AB R52, R52, R57 ;  /* 0x000000393434723e */ /* 0x000fe200000010ff */
[C---:B------:R-:W-:Y:S01]  /*3220*/  FMUL R63, R56.reuse, R89 ;  /* 0x00000059383f7220 */ /* 0x040fe20000400000 */
[----:B------:R-:W-:Y:S01]  /*3230*/  LOP3.LUT R54, R19, 0x60, RZ, 0x3c, !PT ;  /* 0x0000006013367812 */ /* 0x000fe200078e3cff */
[----:B------:R-:W-:-:S02]  /*3240*/  FMUL R60, R56, R88 ;  /* 0x00000058383c7220 */ /* 0x000fc40000400000 */
[C---:B--2---:R-:W-:Y:S01]  /*3250*/  FMUL R50, R7.reuse, R95 ;  /* 0x0000005f07327220 */ /* 0x044fe20000400000 */
[----:B------:R-:W-:Y:S01]  /*3260*/  F2FP.BF16.PACK_AB R58, R58, R63 ;  /* 0x0000003f3a3a723e */ /* 0x000fe200000010ff */
[----:B------:R-:W-:Y:S01]  /*3270*/  FMUL R56, R7, R94 ;  /* 0x0000005e07387220 */ /* 0x000fe20000400000 */
[----:B------:R-:W-:Y:S01]  /*3280*/  F2FP.BF16.PACK_AB R59, R59, R60 ;  /* 0x0000003c3b3b723e */ /* 0x000fe200000010ff */
[C---:B------:R-:W-:Y:S02]  /*3290*/  FMUL R61, R7.reuse, R91 ;  /* 0x0000005b073d7220 */ /* 0x040fe40000400000 */
[----:B------:R-:W-:Y:S01]  /*32a0*/  FMUL R7, R7, R90 ;  /* 0x0000005a07077220 */ /* 0x000fe20000400000 */
[----:B------:R-:W-:Y:S01]  /*32b0*/  STS [R19+0x80], R58 ;  /* 0x0000803a13007388 */ /* 0x000fe20000000800 */
[----:B------:R-:W-:Y:S01]  /*32c0*/  FADD R48, R48, -1 ;  /* 0xbf80000030307421 */ /* 0x000fe20000000000 */
[----:B------:R-:W-:Y:S01]  /*32d0*/  F2FP.BF16.PACK_AB R50, R50, R61 ;  /* 0x0000003d3232723e */ /* 0x000fe200000010ff */
[----:B------:R-:W-:Y:S01]  /*32e0*/  IMAD.IADD R25, R68, 0x1, -R25 ;  /* 0x0000000144197824 */ /* 0x000fe200078e0a19 */
[----:B------:R-:W-:Y:S01]  /*32f0*/  F2FP.BF16.PACK_AB R56, R56, R7 ;  /* 0x000000073838723e */ /* 0x000fe200000010ff */
[----:B------:R-:W-:Y:S01]  /*3300*/  FFMA.FTZ R7, R4, R62, -0.16845393180847167969 ;  /* 0xbe2c7f3004077423 */ /* 0x000fe2000001003e */
[----:B------:R0:W-:Y:S01]  /*3310*/  STS [R19], R59 ;  /* 0x0000003b13007388 */ /* 0x0001e20000000800 */
[----:B------:R-:W-:-:S02]  /*3320*/  FADD R17, R17, -1 ;  /* 0xbf80000011117421 */ /* 0x000fc40000000000 */
[C---:B------:R-:W-:Y:S01]  /*3330*/  FFMA.FTZ R7, R4.reuse, R7, 0.1716887056827545166 ;  /* 0x3e2fcf2a04077423 */ /* 0x040fe20000010007 */
[----:B------:R-:W-:Y:S01]  /*3340*/  STS [R55+0x800], R56 ;  /* 0x0008003837007388 */ /* 0x000fe20000000800 */
[----:B------:R-:W-:Y:S02]  /*3350*/  FADD R25, R25, -1 ;  /* 0xbf80000019197421 */ /* 0x000fe40000000000 */
[----:B------:R-:W-:Y:S01]  /*3360*/  FFMA.FTZ R7, R4, R7, -0.17900948226451873779 ;  /* 0xbe374e4304077423 */ /* 0x000fe20000010007 */
[----:B------:R-:W-:Y:S01]  /*3370*/  STS [R55+0x880], R50 ;  /* 0x0008803237007388 */ /* 0x000fe20000000800 */
[----:B0-----:R-:W-:Y:S02]  /*3380*/  FFMA.FTZ R19, R48, R62, -0.16845393180847167969 ;  /* 0xbe2c7f3030137423 */ /* 0x001fe4000001003e */
[----:B------:R-:W-:Y:S01]  /*3390*/  FFMA.FTZ R7, R4, R7, 0.20512372255325317383 ;  /* 0x3e520bf404077423 */ /* 0x000fe20000010007 */
[----:B------:R-:W-:Y:S01]  /*33a0*/  STS [R16+0x1000], R52 ;  /* 0x0010003410007388 */ /* 0x000fe20000000800 */
[----:B------:R-:W-:-:S02]  /*33b0*/  FFMA.FTZ R19, R48, R19, 0.1716887056827545166 ;  /* 0x3e2fcf2a30137423 */ /* 0x000fc40000010013 */
[----:B------:R-:W-:Y:S01]  /*33c0*/  FFMA.FTZ R7, R4, R7, -0.24046532809734344482 ;  /* 0xbe763c8b04077423 */ /* 0x000fe20000010007 */
[----:B------:R0:W-:Y:S01]  /*33d0*/  STS [R16+0x1080], R51 ;  /* 0x0010803310007388 */ /* 0x0001e20000000800 */
[----:B------:R-:W-:Y:S02]  /*33e0*/  FFMA.FTZ R19, R48, R19, -0.17900948226451873779 ;  /* 0xbe374e4330137423 */ /* 0x000fe40000010013 */
[----:B------:R-:W-:Y:S01]  /*33f0*/  FFMA.FTZ R7, R4, R7, 0.28857114911079406738 ;  /* 0x3e93bf9904077423 */ /* 0x000fe20000010007 */
[----:B------:R1:W-:Y:S01]  /*3400*/  STS [R54+0x1800], R38 ;  /* 0x0018002636007388 */ /* 0x0003e20000000800 */
[----:B------:R-:W-:Y:S02]  /*3410*/  FFMA.FTZ R19, R48, R19, 0.20512372255325317383 ;  /* 0x3e520bf430137423 */ /* 0x000fe40000010013 */
[----:B------:R-:W-:Y:S01]  /*3420*/  FFMA.FTZ R7, R4, R7, -0.36067417263984680176 ;  /* 0xbeb8aa4904077423 */ /* 0x000fe20000010007 */
[----:B------:R-:W-:Y:S01]  /*3430*/  STS [R54+0x1880], R53 ;  /* 0x0018803536007388 */ /* 0x000fe20000000800 */
[----:B------:R-:W-:-:S02]  /*3440*/  FFMA.FTZ R19, R48, R19, -0.24046532809734344482 ;  /* 0xbe763c8b30137423 */ /* 0x000fc40000010013 */
[----:B------:R-:W-:Y:S01]  /*3450*/  FFMA.FTZ R7, R4, R7, 0.48089820146560668945 ;  /* 0x3ef6384a04077423 */ /* 0x000fe20000010007 */
[----:B------:R-:W-:Y:S01]  /*3460*/  BAR.SYNC.DEFER_BLOCKING 0x0 ;  /* 0x0000000000007b1d */ /* 0x000fe20000010000 */
[----:B------:R-:W-:Y:S02]  /*3470*/  FFMA.FTZ R19, R48, R19, 0.28857114911079406738 ;  /* 0x3e93bf9930137423 */ /* 0x000fe40000010013 */
[C---:B------:R-:W-:Y:S02]  /*3480*/  FFMA.FTZ R7, R4.reuse, R7, -0.72134751081466674805 ;  /* 0xbf38aa3b04077423 */ /* 0x040fe40000010007 */
[-C--:B0-----:R-:W-:Y:S02]  /*3490*/  FFMA.FTZ R16, R17, R62.reuse, -0.16845393180847167969 ;  /* 0xbe2c7f3011107423 */ /* 0x081fe4000001003e */
[----:B------:R-:W-:Y:S02]  /*34a0*/  FMUL R7, R4, R7 ;  /* 0x0000000704077220 */ /* 0x000fe40000400000 */
[----:B-1----:R-:W-:-:S02]  /*34b0*/  FFMA.FTZ R38, R25, R62, -0.16845393180847167969 ;  /* 0xbe2c7f3019267423 */ /* 0x002fc4000001003e */
[----:B------:R-:W-:Y:S02]  /*34c0*/  FMUL R7, R4, R7 ;  /* 0x0000000704077220 */ /* 0x000fe40000400000 */
[----:B------:R-:W-:Y:S02]  /*34d0*/  FFMA.FTZ R19, R48, R19, -0.36067417263984680176 ;  /* 0xbeb8aa4930137423 */ /* 0x000fe40000010013 */
[----:B------:R-:W-:Y:S02]  /*34e0*/  FFMA.FTZ R4, R4, 1.4426950216293334961, R7 ;  /* 0x3fb8aa3b04047823 */ /* 0x000fe40000010007 */
[----:B------:R-:W-:Y:S02]  /*34f0*/  FFMA.FTZ R16, R17, R16, 0.1716887056827545166 ;  /* 0x3e2fcf2a11107423 */ /* 0x000fe40000010010 */
[----:B------:R-:W-:Y:S02]  /*3500*/  FFMA.FTZ R38, R25, R38, 0.1716887056827545166 ;  /* 0x3e2fcf2a19267423 */ /* 0x000fe40000010026 */
[----:B------:R-:W-:-:S02]  /*3510*/  FFMA.FTZ R19, R48, R19, 0.48089820146560668945 ;  /* 0x3ef6384a30137423 */ /* 0x000fc40000010013 */
[----:B------:R-:W-:Y:S01]  /*3520*/  FFMA.FTZ R16, R17, R16, -0.17900948226451873779 ;  /* 0xbe374e4311107423 */ /* 0x000fe20000010010 */
[----:B------:R-:W0:Y:S01]  /*3530*/  LDS R7, [R6] ;  /* 0x0000000006077984 */ /* 0x000e220000000800 */
[----:B------:R-:W-:Y:S02]  /*3540*/  FFMA.FTZ R38, R25, R38, -0.17900948226451873779 ;  /* 0xbe374e4319267423 */ /* 0x000fe40000010026 */
[C---:B------:R-:W-:Y:S01]  /*3550*/  FFMA.FTZ R19, R48.reuse, R19, -0.72134751081466674805 ;  /* 0xbf38aa3b30137423 */ /* 0x040fe20000010013 */
[----:B------:R-:W1:Y:S01]  /*3560*/  LDS R51, [R6+0x100] ;  /* 0x0001000006337984 */ /* 0x000e620000000800 */
[----:B------:R-:W-:Y:S02]  /*3570*/  FFMA.FTZ R16, R17, R16, 0.20512372255325317383 ;  /* 0x3e520bf411107423 */ /* 0x000fe40000010010 */
[----:B------:R-:W-:Y:S01]  /*3580*/  FFMA.FTZ R38, R25, R38, 0.20512372255325317383 ;  /* 0x3e520bf419267423 */ /* 0x000fe20000010026 */
[----:B------:R-:W2:Y:S01]  /*3590*/  LDS R53, [R6+0x200] ;  /* 0x0002000006357984 */ /* 0x000ea20000000800 */
[----:B------:R-:W-:-:S02]  /*35a0*/  FMUL R19, R48, R19 ;  /* 0x0000001330137220 */ /* 0x000fc40000400000 */
[----:B------:R-:W-:Y:S01]  /*35b0*/  FADD R3, R3, R4 ;  /* 0x0000000403037221 */ /* 0x000fe20000000000 */
[----:B------:R-:W3:Y:S01]  /*35c0*/  LDS R55, [R6+0x300] ;  /* 0x0003000006377984 */ /* 0x000ee20000000800 */
[----:B------:R-:W-:Y:S02]  /*35d0*/  FFMA.FTZ R16, R17, R16, -0.24046532809734344482 ;  /* 0xbe763c8b11107423 */ /* 0x000fe40000010010 */
[----:B------:R-:W-:Y:S01]  /*35e0*/  FFMA.FTZ R38, R25, R38, -0.24046532809734344482 ;  /* 0xbe763c8b19267423 */ /* 0x000fe20000010026 */
[----:B------:R-:W4:Y:S01]  /*35f0*/  LDS R57, [R6+0x400] ;  /* 0x0004000006397984 */ /* 0x000f220000000800 */
[----:B------:R-:W-:Y:S02]  /*3600*/  @P2 IMAD.MOV.U32 R4, RZ, RZ, 0x7f800000 ;  /* 0x7f800000ff042424 */ /* 0x000fe400078e00ff */
[----:B------:R-:W-:Y:S01]  /*3610*/  FMUL R19, R48, R19 ;  /* 0x0000001330137220 */ /* 0x000fe20000400000 */
[----:B------:R-:W5:Y:S01]  /*3620*/  LDS R59, [R6+0x500] ;  /* 0x00050000063b7984 */ /* 0x000f620000000800 */
[----:B------:R-:W-:-:S02]  /*3630*/  FFMA.FTZ R16, R17, R16, 0.28857114911079406738 ;  /* 0x3e93bf9911107423 */ /* 0x000fc40000010010 */
[----:B------:R-:W-:Y:S01]  /*3640*/  FFMA.FTZ R38, R25, R38, 0.28857114911079406738 ;  /* 0x3e93bf9919267423 */ /* 0x000fe20000010026 */
[----:B------:R-:W5:Y:S01]  /*3650*/  LDS R61, [R6+0x600] ;  /* 0x00060000063d7984 */ /* 0x000f620000000800 */
[----:B------:R-:W-:Y:S01]  /*3660*/  @P2 FFMA.FTZ R3, R65, R4, +INF ;  /* 0x7f80000041032423 */ /* 0x000fe20000010004 */
[----:B------:R-:W-:Y:S01]  /*3670*/  @P0 MOV R4, 0x7f800000 ;  /* 0x7f80000000040802 */ /* 0x000fe20000000f00 */
[----:B------:R-:W-:Y:S01]  /*3680*/  FFMA.FTZ R48, R48, 1.4426950216293334961, R19 ;  /* 0x3fb8aa3b30307823 */ /* 0x000fe20000010013 */
[----:B------:R0:W5:Y:S01]  /*3690*/  LDS R63, [R6+0x700] ;  /* 0x00070000063f7984 */ /* 0x0001620000000800 */
[----:B------:R-:W-:Y:S01]  /*36a0*/  FFMA.FTZ R16, R17, R16, -0.36067417263984680176 ;  /* 0xbeb8aa4911107423 */ /* 0x000fe20000010010 */
[----:B------:R-:W-:Y:S01]  /*36b0*/  @P5 MOV R19, 0x7f800000 ;  /* 0x7f80000000135802 */ /* 0x000fe20000000f00 */
[----:B------:R-:W-:Y:S01]  /*36c0*/  FFMA.FTZ R38, R25, R38, -0.36067417263984680176 ;  /* 0xbeb8aa4919267423 */ /* 0x000fe20000010026 */
[----:B------:R-:W-:Y:S01]  /*36d0*/  FSETP.NEU.AND P2, PT, R64, RZ, PT ;  /* 0x000000ff4000720b */ /* 0x000fe20003f4d000 */
[----:B------:R-:W-:-:S02]  /*36e0*/  FADD R48, R49, R48 ;  /* 0x0000003031307221 */ /* 0x000fc40000000000 */
[----:B------:R-:W-:Y:S02]  /*36f0*/  @P0 FFMA.FTZ R48, R67, R4, +INF ;  /* 0x7f80000043300423 */ /* 0x000fe40000010004 */
[----:B------:R-:W-:Y:S02]  /*3700*/  FFMA.FTZ R16, R17, R16, 0.48089820146560668945 ;  /* 0x3ef6384a11107423 */ /* 0x000fe40000010010 */
[----:B------:R-:W-:Y:S01]  /*3710*/  FFMA.FTZ R38, R25, R38, 0.48089820146560668945 ;  /* 0x3ef6384a19267423 */ /* 0x000fe20000010026 */
[----:B0-----:R0:W-:Y:S01]  /*3720*/  STG.E.U16 [R30.64], R7 ;  /* 0x000000071e007986 */ /* 0x0011e2000c101504 */
[----:B------:R-:W-:Y:S01]  /*3730*/  PRMT R4, R7, 0x7632, R4 ;  /* 0x0000763207047816 */ /* 0x000fe20000000004 */
[----:B------:R-:W-:Y:S02]  /*3740*/  FFMA.FTZ R16, R17, R16, -0.72134751081466674805 ;  /* 0xbf38aa3b11107423 */ /* 0x000fe40000010010 */
[----:B-1----:R-:W-:Y:S01]  /*3750*/  STG.E.U16 [R28.64], R51 ;  /* 0x000000331c007986 */ /* 0x002fe2000c101504 */
[----:B------:R-:W-:Y:S01]  /*3760*/  PRMT R6, R51, 0x7632, R6 ;  /* 0x0000763233067816 */ /* 0x000fe20000000006 */
[----:B------:R-:W-:-:S02]  /*3770*/  FFMA.FTZ R38, R25, R38, -0.72134751081466674805 ;  /* 0xbf38aa3b19267423 */ /* 0x000fc40000010026 */
[----:B--2---:R-:W-:Y:S01]  /*3780*/  STG.E.U16 [R26.64], R53 ;  /* 0x000000351a007986 */ /* 0x004fe2000c101504 */
[----:B------:R-:W-:Y:S02]  /*3790*/  FMUL R16, R17, R16 ;  /* 0x0000001011107220 */ /* 0x000fe40000400000 */
[----:B------:R-:W-:Y:S01]  /*37a0*/  FMUL R38, R25, R38 ;  /* 0x0000002619267220 */ /* 0x000fe20000400000 */
[----:B---3--:R-:W-:Y:S01]  /*37b0*/  STG.E.U16 [R32.64], R55 ;  /* 0x0000003720007986 */ /* 0x008fe2000c101504 */
[----:B0-----:R-:W-:Y:S01]  /*37c0*/  PRMT R7, R53, 0x7632, R7 ;  /* 0x0000763235077816 */ /* 0x001fe20000000007 */
[----:B------:R-:W-:Y:S02]  /*37d0*/  FMUL R16, R17, R16 ;  /* 0x0000001011107220 */ /* 0x000fe40000400000 */
[----:B----4-:R0:W-:Y:S01]  /*37e0*/  STG.E.U16 [R14.64], R57 ;  /* 0x000000390e007986 */ /* 0x0101e2000c101504 */
[----:B------:R-:W-:Y:S02]  /*37f0*/  FMUL R38, R25, R38 ;  /* 0x0000002619267220 */ /* 0x000fe40000400000 */
[----:B------:R-:W-:Y:S01]  /*3800*/  FFMA.FTZ R17, R17, 1.4426950216293334961, R16 ;  /* 0x3fb8aa3b11117823 */ /* 0x000fe20000010010 */
[----:B-----5:R1:W-:Y:S01]  /*3810*/  STG.E.U16 [R10.64], R59 ;  /* 0x0000003b0a007986 */ /* 0x0203e2000c101504 */
[----:B------:R-:W-:-:S02]  /*3820*/  FFMA.FTZ R38, R25, 1.4426950216293334961, R38 ;  /* 0x3fb8aa3b19267823 */ /* 0x000fc40000010026 */
[----:B------:R-:W-:Y:S01]  /*3830*/  @P4 IMAD.MOV.U32 R25, RZ, RZ, 0x7f800000 ;  /* 0x7f800000ff194424 */ /* 0x000fe200078e00ff */
[----:B------:R2:W-:Y:S01]  /*3840*/  STG.E.U16 [R36.64], R61 ;  /* 0x0000003d24007986 */ /* 0x0005e2000c101504 */
[----:B------:R-:W-:Y:S02]  /*3850*/  FADD R17, R18, R17 ;  /* 0x0000001112117221 */ /* 0x000fe40000000000 */
[----:B------:R-:W-:Y:S01]  /*3860*/  FADD R38, R39, R38 ;  /* 0x0000002627267221 */ /* 0x000fe20000000000 */
[----:B------:R-:W-:Y:S01]  /*3870*/  STG.E.U16 [R34.64], R63 ;  /* 0x0000003f22007986 */ /* 0x000fe2000c101504 */
[----:B0-----:R-:W-:Y:S01]  /*3880*/  PRMT R57, R57, 0x7632, R57 ;  /* 0x0000763239397816 */ /* 0x001fe20000000039 */
[----:B------:R-:W-:Y:S01]  /*3890*/  @P5 FFMA.FTZ R17, R64, R19, +INF ;  /* 0x7f80000040115423 */ /* 0x000fe20000010013 */
[C---:B------:R-:W-:Y:S01]  /*38a0*/  FSETP.NEU.AND P5, PT, R68.reuse, RZ, PT ;  /* 0x000000ff4400720b */ /* 0x040fe20003fad000 */
[----:B------:R0:W-:Y:S01]  /*38b0*/  STG.E.U16 [R20.64], R4 ;  /* 0x0000000414007986 */ /* 0x0001e2000c101504 */
[----:B-1----:R-:W-:Y:S01]  /*38c0*/  PRMT R11, R55, 0x7632, R11 ;  /* 0x00007632370b7816 */ /* 0x002fe2000000000b */
[----:B------:R-:W-:Y:S01]  /*38d0*/  @P4 FFMA.FTZ R38, R68, R25, +INF ;  /* 0x7f80000044264423 */ /* 0x000fe20000010019 */
[----:B------:R-:W-:Y:S01]  /*38e0*/  PRMT R59, R59, 0x7632, R59 ;  /* 0x000076323b3b7816 */ /* 0x000fe2000000003b */
[----:B------:R1:W-:Y:S01]  /*38f0*/  STG.E.U16 [R42.64], R6 ;  /* 0x000000062a007986 */ /* 0x0003e2000c101504 */
[----:B--2---:R-:W-:-:S02]  /*3900*/  PRMT R61, R61, 0x7632, R61 ;  /* 0x000076323d3d7816 */ /* 0x004fc4000000003d */
[----:B------:R-:W-:Y:S01]  /*3910*/  FSETP.NEU.AND P4, PT, R67, RZ, PT ;  /* 0x000000ff4300720b */ /* 0x000fe20003f8d000 */
[----:B------:R2:W-:Y:S01]  /*3920*/  STG.E.U16 [R40.64], R7 ;  /* 0x0000000728007986 */ /* 0x0005e2000c101504 */
[----:B------:R-:W-:Y:S02]  /*3930*/  FSEL R17, R17, -INF , P2 ;  /* 0xff80000011117808 */ /* 0x000fe40001000000 */
[----:B------:R-:W-:Y:S01]  /*3940*/  FSEL R38, R38, -INF , P5 ;  /* 0xff80000026267808 */ /* 0x000fe20002800000 */
[----:B------:R2:W-:Y:S01]  /*3950*/  STG.E.U16 [R22.64], R11 ;  /* 0x0000000b16007986 */ /* 0x0005e2000c101504 */
[----:B0-----:R-:W-:Y:S01]  /*3960*/  FSEL R4, R3, -INF , P3 ;  /* 0xff80000003047808 */ /* 0x001fe20001800000 */
[----:B------:R-:W-:Y:S01]  /*3970*/  FFMA R17, R17, 0.69314718246459960938, R104 ;  /* 0x3f31721811117823 */ /* 0x000fe20000000068 */
[----:B------:R-:W-:Y:S01]  /*3980*/  FSEL R3, R48, -INF , P4 ;  /* 0xff80000030037808 */ /* 0x000fe20002000000 */
[----:B------:R2:W-:Y:S01]  /*3990*/  STG.E.U16 [R46.64], R57 ;  /* 0x000000392e007986 */ /* 0x0005e2000c101504 */
[----:B-1----:R-:W-:Y:S01]  /*39a0*/  PRMT R6, R63, 0x7632, R6 ;  /* 0x000076323f067816 */ /* 0x002fe20000000006 */
[----:B------:R-:W-:-:S02]  /*39b0*/  FFMA R16, R4, 0.69314718246459960938, R105 ;  /* 0x3f31721804107823 */ /* 0x000fc40000000069 */
[----:B------:R2:W-:Y:S01]  /*39c0*/  STG.E.U16 [R44.64], R59 ;  /* 0x0000003b2c007986 */ /* 0x0005e2000c101504 */
[----:B------:R-:W-:Y:S02]  /*39d0*/  FFMA R18, R38, 0.69314718246459960938, R107 ;  /* 0x3f31721826127823 */ /* 0x000fe4000000006b */
[----:B------:R-:W-:Y:S01]  /*39e0*/  FFMA R19, R3, 0.69314718246459960938, R106 ;  /* 0x3f31721803137823 */ /* 0x000fe2000000006a */
[----:B------:R2:W-:Y:S04]  /*39f0*/  STG.E.U16 [R8.64], R61 ;  /* 0x0000003d08007986 */ /* 0x0005e8000c101504 */
[----:B------:R2:W-:Y:S04]  /*3a00*/  STG.E.U16 [R12.64], R6 ;  /* 0x000000060c007986 */ /* 0x0005e8000c101504 */
[----:B------:R-:W-:Y:S06]  /*3a10*/  BAR.SYNC.DEFER_BLOCKING 0x0 ;  /* 0x0000000000007b1d */ /* 0x000fec0000010000 */
[----:B------:R2:W-:Y:S04]  /*3a20*/  STS.128 [R24.X4], R16 ;  /* 0x0000001018007388 */ /* 0x0005e80000004c00 */
[----:B------:R-:W-:Y:S06]  /*3a30*/  BAR.SYNC.DEFER_BLOCKING 0x0 ;  /* 0x0000000000007b1d */ /* 0x000fec0000010000 */
[----:B------:R-:W-:Y:S05]  /*3a40*/  @P1 EXIT ;  /* 0x000000000000194d */ /* 0x000fea0003800000 */
[----:B--2---:R-:W0:Y:S01]  /*3a50*/  LDS R5, [R5] ;  /* 0x0000000005057984 */ /* 0x004e220000000800 */
[----:B------:R-:W-:Y:S01]  /*3a60*/  IMAD R0, R0, c[0x0][0x1cc], RZ ;  /* 0x0000730000007a24 */ /* 0x000fe200078e02ff */
[C---:B------:R-:W-:Y:S01]  /*3a70*/  SHF.L.U32 R4, R2.reuse, 0x2, RZ ;  /* 0x0000000202047819 */ /* 0x040fe200000006ff */
[----:B------:R-:W-:-:S04]  /*3a80*/  IMAD.HI R7, R2, 0x4, RZ ;  /* 0x0000000402077827 */ /* 0x000fc800078e02ff */
[C---:B------:R-:W-:Y:S02]  /*3a90*/  IMAD.SHL.U32 R3, R0.reuse, 0x4, RZ ;  /* 0x0000000400037824 */ /* 0x040fe400078e00ff */
[----:B------:R-:W-:-:S03]  /*3aa0*/  IMAD.HI R0, R0, 0x4, RZ ;  /* 0x0000000400007827 */ /* 0x000fc600078e02ff */
[----:B------:R-:W-:-:S04]  /*3ab0*/  IADD3 R2, P0, P1, R4, c[0x0][0x180], R3 ;  /* 0x0000600004027a10 */ /* 0x000fc8000791e003 */
[----:B------:R-:W-:-:S05]  /*3ac0*/  IADD3.X R3, R7, c[0x0][0x184], R0, P0, P1 ;  /* 0x0000610007037a10 */ /* 0x000fca00007e2400 */
[----:B0-----:R-:W-:Y:S01]  /*3ad0*/  STG.E [R2.64], R5 ;  /* 0x0000000502007986 */ /* 0x001fe2000c101904 */
[----:B------:R-:W-:Y:S05]  /*3ae0*/  EXIT ;  /* 0x000000000000794d */ /* 0x000fea0003800000 */
.L_x_2:
[----:B------:R-:W-:-:S00]  /*3af0*/  BRA `(.L_x_2) ;  /* 0xfffffff000007947 */ /* 0x000fc0000383ffff */
[----:B------:R-:W-:-:S00]  /*3b00*/  NOP ;  /* 0x0000000000007918 */ /* 0x000fc00000000000 */
[----:B------:R-:W-:-:S00]  /*3b10*/  NOP ;  /* 0x0000000000007918 */ /* 0x000fc00000000000 */
[----:B------:R-:W-:-:S00]  /*3b20*/  NOP ;  /* 0x0000000000007918 */ /* 0x000fc00000000000 */
[----:B------:R-:W-:-:S00]  /*3b30*/  NOP ;  /* 0x0000000000007918 */ /* 0x000fc00000000000 */
[----:B------:R-:W-:-:S00]  /*3b40*/  NOP ;  /* 0x0000000000007918 */ /* 0x000fc00000000000 */
[----:B------:R-:W-:-:S00]  /*3b50*/  NOP ;  /* 0x0000000000007918 */ /* 0x000fc00000000000 */
[----:B------:R-:W-:-:S00]  /*3b60*/  NOP ;  /* 0x0000000000007918 */ /* 0x000fc00000000000 */
[----:B------:R-:W-:-:S00]  /*3b70*/  NOP ;  /* 0x0000000000007918 */ /* 0x000fc00000000000 */
.L_x_3:


//--------------------- .nv.global.init           --------------------------
	.section	.nv.global.init,"aw",@progbits
.nv.global.init:
	.type		_$_str,@object
	.size		_$_str,(.L_0 - _$_str)
_$_str:
        /*0000*/ 	.byte	0x5f, 0x5f, 0x43, 0x55, 0x44, 0x41, 0x5f, 0x46, 0x54, 0x5a, 0x00
.L_0:


//--------------------- .nv.shared.attn_fwd       --------------------------
	.section	.nv.shared.attn_fwd,"aw",@nobits
	.sectionflags	@""
	.align	16
